//
// Generated by NVIDIA NVVM Compiler
//
// Compiler Build ID: CL-36424714
// Cuda compilation tools, release 13.0, V13.0.88
// Based on NVVM 20.0.0
//

.version 9.0
.target sm_100
.address_size 64

	// .globl	_Z10build_up_bPfS_S_
.func  (.param .b64 func_retval0) __internal_accurate_pow
(
	.param .b64 __internal_accurate_pow_param_0
)
;

.visible .entry _Z10build_up_bPfS_S_(
	.param .u64 .ptr .align 1 _Z10build_up_bPfS_S__param_0,
	.param .u64 .ptr .align 1 _Z10build_up_bPfS_S__param_1,
	.param .u64 .ptr .align 1 _Z10build_up_bPfS_S__param_2
)
{
	.reg .pred 	%p<66>;
	.reg .b32 	%r<72>;
	.reg .b32 	%f<40>;
	.reg .b64 	%rd<27>;
	.reg .b64 	%fd<137>;

	ld.param.u64 	%rd16, [_Z10build_up_bPfS_S__param_0];
	ld.param.u64 	%rd17, [_Z10build_up_bPfS_S__param_1];
	ld.param.u64 	%rd18, [_Z10build_up_bPfS_S__param_2];
	cvta.to.global.u64 	%rd1, %rd16;
	cvta.to.global.u64 	%rd2, %rd18;
	cvta.to.global.u64 	%rd3, %rd17;
	mov.u32 	%r15, %tid.x;
	mul.lo.s32 	%r1, %r15, 41;
	mov.f64 	%fd40, 0d4000000000000000;
	{
	.reg .b32 %temp; 
	mov.b64 	{%temp, %r2}, %fd40;
	}
	and.b32  	%r3, %r2, 2146435072;
	setp.eq.s32 	%p2, %r3, 1062207488;
	setp.lt.s32 	%p3, %r2, 0;
	selp.b32 	%r4, 0, 2146435072, %p3;
	and.b32  	%r16, %r2, 2147483647;
	setp.ne.s32 	%p4, %r16, 1071644672;
	and.pred  	%p1, %p2, %p4;
	or.b32  	%r5, %r4, -2147483648;
	mul.wide.u32 	%rd19, %r15, 164;
	add.s64 	%rd20, %rd19, 172;
	add.s64 	%rd26, %rd2, %rd20;
	add.s64 	%rd21, %rd19, %rd1;
	add.s64 	%rd25, %rd21, 168;
	add.s64 	%rd24, %rd3, %rd20;
	mov.b32 	%r71, 0;
$L__BB0_1:
	setp.lt.s32 	%p5, %r2, 0;
	setp.eq.s32 	%p6, %r3, 1062207488;
	ld.global.f32 	%f1, [%rd24];
	ld.global.f32 	%f2, [%rd24+-8];
	sub.f32 	%f3, %f1, %f2;
	cvt.f64.f32 	%fd41, %f3;
	div.rn.f64 	%fd1, %fd41, 0d3FB99999A0000000;
	ld.global.f32 	%f4, [%rd26+160];
	ld.global.f32 	%f5, [%rd26+-168];
	sub.f32 	%f6, %f4, %f5;
	cvt.f64.f32 	%fd42, %f6;
	div.rn.f64 	%fd2, %fd42, 0d3FB99999A0000000;
	{
	.reg .b32 %temp; 
	mov.b64 	{%temp, %r7}, %fd1;
	}
	abs.f64 	%fd3, %fd1;
	{ // callseq 0, 0
	.param .b64 param0;
	st.param.f64 	[param0], %fd3;
	.param .b64 retval0;
	call.uni (retval0), 
	__internal_accurate_pow, 
	(
	param0
	);
	ld.param.f64 	%fd43, [retval0];
	} // callseq 0
	setp.lt.s32 	%p8, %r7, 0;
	neg.f64 	%fd45, %fd43;
	selp.f64 	%fd46, %fd45, %fd43, %p6;
	selp.f64 	%fd47, %fd46, %fd43, %p8;
	setp.eq.f64 	%p9, %fd1, 0d0000000000000000;
	selp.b32 	%r17, %r7, 0, %p6;
	or.b32  	%r18, %r17, 2146435072;
	selp.b32 	%r19, %r18, %r17, %p5;
	mov.b32 	%r20, 0;
	mov.b64 	%fd48, {%r20, %r19};
	selp.f64 	%fd131, %fd48, %fd47, %p9;
	add.f64 	%fd49, %fd1, 0d4000000000000000;
	{
	.reg .b32 %temp; 
	mov.b64 	{%temp, %r21}, %fd49;
	}
	and.b32  	%r22, %r21, 2146435072;
	setp.ne.s32 	%p10, %r22, 2146435072;
	@%p10 bra 	$L__BB0_6;
	setp.num.f64 	%p11, %fd1, %fd1;
	@%p11 bra 	$L__BB0_4;
	mov.f64 	%fd50, 0d4000000000000000;
	add.rn.f64 	%fd131, %fd1, %fd50;
	bra.uni 	$L__BB0_6;
$L__BB0_4:
	setp.neu.f64 	%p12, %fd3, 0d7FF0000000000000;
	@%p12 bra 	$L__BB0_6;
	selp.b32 	%r23, %r5, %r4, %p1;
	selp.b32 	%r24, %r23, %r4, %p8;
	mov.b32 	%r25, 0;
	mov.b64 	%fd131, {%r25, %r24};
$L__BB0_6:
	setp.eq.f64 	%p17, %fd1, 0d3FF0000000000000;
	selp.f64 	%fd51, 0d3FF0000000000000, %fd131, %p17;
	add.f64 	%fd52, %fd1, %fd2;
	mul.f64 	%fd53, %fd52, 0d4059000009600004;
	sub.f64 	%fd54, %fd53, %fd51;
	ld.global.f32 	%f7, [%rd24+160];
	ld.global.f32 	%f8, [%rd24+-168];
	sub.f32 	%f9, %f7, %f8;
	cvt.f64.f32 	%fd55, %f9;
	div.rn.f64 	%fd56, %fd55, 0d3FB99999A0000000;
	ld.global.f32 	%f10, [%rd26];
	ld.global.f32 	%f11, [%rd26+-8];
	sub.f32 	%f12, %f10, %f11;
	cvt.f64.f32 	%fd57, %f12;
	mul.f64 	%fd58, %fd56, %fd57;
	div.rn.f64 	%fd59, %fd58, 0d3FB99999A0000000;
	add.f64 	%fd60, %fd59, %fd59;
	sub.f64 	%fd8, %fd54, %fd60;
	{
	.reg .b32 %temp; 
	mov.b64 	{%temp, %r8}, %fd2;
	}
	abs.f64 	%fd9, %fd2;
	{ // callseq 1, 0
	.param .b64 param0;
	st.param.f64 	[param0], %fd9;
	.param .b64 retval0;
	call.uni (retval0), 
	__internal_accurate_pow, 
	(
	param0
	);
	ld.param.f64 	%fd61, [retval0];
	} // callseq 1
	setp.lt.s32 	%p18, %r8, 0;
	neg.f64 	%fd63, %fd61;
	selp.f64 	%fd64, %fd63, %fd61, %p6;
	selp.f64 	%fd65, %fd64, %fd61, %p18;
	setp.eq.f64 	%p19, %fd2, 0d0000000000000000;
	selp.b32 	%r26, %r8, 0, %p6;
	or.b32  	%r27, %r26, 2146435072;
	selp.b32 	%r28, %r27, %r26, %p5;
	mov.b32 	%r29, 0;
	mov.b64 	%fd66, {%r29, %r28};
	selp.f64 	%fd132, %fd66, %fd65, %p19;
	add.f64 	%fd67, %fd2, 0d4000000000000000;
	{
	.reg .b32 %temp; 
	mov.b64 	{%temp, %r30}, %fd67;
	}
	and.b32  	%r31, %r30, 2146435072;
	setp.ne.s32 	%p20, %r31, 2146435072;
	@%p20 bra 	$L__BB0_11;
	setp.num.f64 	%p21, %fd2, %fd2;
	@%p21 bra 	$L__BB0_9;
	mov.f64 	%fd68, 0d4000000000000000;
	add.rn.f64 	%fd132, %fd2, %fd68;
	bra.uni 	$L__BB0_11;
$L__BB0_9:
	setp.neu.f64 	%p22, %fd9, 0d7FF0000000000000;
	@%p22 bra 	$L__BB0_11;
	selp.b32 	%r32, %r5, %r4, %p1;
	selp.b32 	%r33, %r32, %r4, %p18;
	mov.b32 	%r34, 0;
	mov.b64 	%fd132, {%r34, %r33};
$L__BB0_11:
	setp.eq.f64 	%p24, %fd2, 0d3FF0000000000000;
	selp.f64 	%fd69, 0d3FF0000000000000, %fd132, %p24;
	sub.f64 	%fd70, %fd8, %fd69;
	cvt.rn.f32.f64 	%f13, %fd70;
	st.global.f32 	[%rd25], %f13;
	add.s32 	%r71, %r71, 1;
	add.s64 	%rd26, %rd26, 4;
	add.s64 	%rd25, %rd25, 4;
	add.s64 	%rd24, %rd24, 4;
	setp.ne.s32 	%p25, %r71, 39;
	@%p25 bra 	$L__BB0_1;
	setp.lt.s32 	%p26, %r2, 0;
	setp.eq.s32 	%p27, %r3, 1062207488;
	mul.wide.u32 	%rd22, %r1, 4;
	add.s64 	%rd13, %rd3, %rd22;
	ld.global.f32 	%f14, [%rd13+164];
	ld.global.f32 	%f15, [%rd13+320];
	sub.f32 	%f16, %f14, %f15;
	cvt.f64.f32 	%fd71, %f16;
	div.rn.f64 	%fd14, %fd71, 0d3FB99999A0000000;
	add.s64 	%rd14, %rd2, %rd22;
	ld.global.f32 	%f17, [%rd14+488];
	ld.global.f32 	%f18, [%rd14+160];
	sub.f32 	%f19, %f17, %f18;
	cvt.f64.f32 	%fd72, %f19;
	div.rn.f64 	%fd15, %fd72, 0d3FB99999A0000000;
	{
	.reg .b32 %temp; 
	mov.b64 	{%temp, %r10}, %fd14;
	}
	abs.f64 	%fd16, %fd14;
	{ // callseq 2, 0
	.param .b64 param0;
	st.param.f64 	[param0], %fd16;
	.param .b64 retval0;
	call.uni (retval0), 
	__internal_accurate_pow, 
	(
	param0
	);
	ld.param.f64 	%fd73, [retval0];
	} // callseq 2
	setp.lt.s32 	%p29, %r10, 0;
	neg.f64 	%fd75, %fd73;
	selp.f64 	%fd76, %fd75, %fd73, %p27;
	selp.f64 	%fd77, %fd76, %fd73, %p29;
	setp.eq.f64 	%p30, %fd14, 0d0000000000000000;
	selp.b32 	%r35, %r10, 0, %p27;
	or.b32  	%r36, %r35, 2146435072;
	selp.b32 	%r37, %r36, %r35, %p26;
	mov.b32 	%r38, 0;
	mov.b64 	%fd78, {%r38, %r37};
	selp.f64 	%fd133, %fd78, %fd77, %p30;
	add.f64 	%fd79, %fd14, 0d4000000000000000;
	{
	.reg .b32 %temp; 
	mov.b64 	{%temp, %r39}, %fd79;
	}
	and.b32  	%r40, %r39, 2146435072;
	setp.ne.s32 	%p31, %r40, 2146435072;
	@%p31 bra 	$L__BB0_17;
	setp.num.f64 	%p32, %fd14, %fd14;
	@%p32 bra 	$L__BB0_15;
	mov.f64 	%fd80, 0d4000000000000000;
	add.rn.f64 	%fd133, %fd14, %fd80;
	bra.uni 	$L__BB0_17;
$L__BB0_15:
	setp.neu.f64 	%p33, %fd16, 0d7FF0000000000000;
	@%p33 bra 	$L__BB0_17;
	setp.lt.s32 	%p34, %r10, 0;
	selp.b32 	%r41, %r5, %r4, %p1;
	selp.b32 	%r42, %r41, %r4, %p34;
	mov.b32 	%r43, 0;
	mov.b64 	%fd133, {%r43, %r42};
$L__BB0_17:
	setp.lt.s32 	%p35, %r2, 0;
	setp.eq.s32 	%p36, %r3, 1062207488;
	setp.eq.f64 	%p38, %fd14, 0d3FF0000000000000;
	selp.f64 	%fd81, 0d3FF0000000000000, %fd133, %p38;
	add.f64 	%fd82, %fd14, %fd15;
	mul.f64 	%fd83, %fd82, 0d4059000009600004;
	sub.f64 	%fd84, %fd83, %fd81;
	ld.global.f32 	%f20, [%rd13+488];
	ld.global.f32 	%f21, [%rd13+160];
	sub.f32 	%f22, %f20, %f21;
	cvt.f64.f32 	%fd85, %f22;
	div.rn.f64 	%fd86, %fd85, 0d3FB99999A0000000;
	ld.global.f32 	%f23, [%rd14+164];
	ld.global.f32 	%f24, [%rd14+320];
	sub.f32 	%f25, %f23, %f24;
	cvt.f64.f32 	%fd87, %f25;
	mul.f64 	%fd88, %fd86, %fd87;
	div.rn.f64 	%fd89, %fd88, 0d3FB99999A0000000;
	add.f64 	%fd90, %fd89, %fd89;
	sub.f64 	%fd21, %fd84, %fd90;
	{
	.reg .b32 %temp; 
	mov.b64 	{%temp, %r11}, %fd15;
	}
	abs.f64 	%fd22, %fd15;
	{ // callseq 3, 0
	.param .b64 param0;
	st.param.f64 	[param0], %fd22;
	.param .b64 retval0;
	call.uni (retval0), 
	__internal_accurate_pow, 
	(
	param0
	);
	ld.param.f64 	%fd91, [retval0];
	} // callseq 3
	setp.lt.s32 	%p39, %r11, 0;
	neg.f64 	%fd93, %fd91;
	selp.f64 	%fd94, %fd93, %fd91, %p36;
	selp.f64 	%fd95, %fd94, %fd91, %p39;
	setp.eq.f64 	%p40, %fd15, 0d0000000000000000;
	selp.b32 	%r44, %r11, 0, %p36;
	or.b32  	%r45, %r44, 2146435072;
	selp.b32 	%r46, %r45, %r44, %p35;
	mov.b32 	%r47, 0;
	mov.b64 	%fd96, {%r47, %r46};
	selp.f64 	%fd134, %fd96, %fd95, %p40;
	add.f64 	%fd97, %fd15, 0d4000000000000000;
	{
	.reg .b32 %temp; 
	mov.b64 	{%temp, %r48}, %fd97;
	}
	and.b32  	%r49, %r48, 2146435072;
	setp.ne.s32 	%p41, %r49, 2146435072;
	@%p41 bra 	$L__BB0_22;
	setp.num.f64 	%p42, %fd15, %fd15;
	@%p42 bra 	$L__BB0_20;
	mov.f64 	%fd98, 0d4000000000000000;
	add.rn.f64 	%fd134, %fd15, %fd98;
	bra.uni 	$L__BB0_22;
$L__BB0_20:
	setp.neu.f64 	%p43, %fd22, 0d7FF0000000000000;
	@%p43 bra 	$L__BB0_22;
	setp.lt.s32 	%p44, %r11, 0;
	selp.b32 	%r50, %r5, %r4, %p1;
	selp.b32 	%r51, %r50, %r4, %p44;
	mov.b32 	%r52, 0;
	mov.b64 	%fd134, {%r52, %r51};
$L__BB0_22:
	setp.lt.s32 	%p45, %r2, 0;
	setp.eq.s32 	%p46, %r3, 1062207488;
	setp.eq.f64 	%p48, %fd15, 0d3FF0000000000000;
	selp.f64 	%fd99, 0d3FF0000000000000, %fd134, %p48;
	sub.f64 	%fd100, %fd21, %fd99;
	cvt.rn.f32.f64 	%f26, %fd100;
	add.s64 	%rd15, %rd1, %rd22;
	st.global.f32 	[%rd15+324], %f26;
	ld.global.f32 	%f27, [%rd13+168];
	ld.global.f32 	%f28, [%rd13+324];
	sub.f32 	%f29, %f27, %f28;
	cvt.f64.f32 	%fd101, %f29;
	div.rn.f64 	%fd27, %fd101, 0d3FB99999A0000000;
	ld.global.f32 	%f30, [%rd14+328];
	ld.global.f32 	%f31, [%rd14];
	sub.f32 	%f32, %f30, %f31;
	cvt.f64.f32 	%fd102, %f32;
	div.rn.f64 	%fd28, %fd102, 0d3FB99999A0000000;
	{
	.reg .b32 %temp; 
	mov.b64 	{%temp, %r12}, %fd27;
	}
	abs.f64 	%fd29, %fd27;
	{ // callseq 4, 0
	.param .b64 param0;
	st.param.f64 	[param0], %fd29;
	.param .b64 retval0;
	call.uni (retval0), 
	__internal_accurate_pow, 
	(
	param0
	);
	ld.param.f64 	%fd103, [retval0];
	} // callseq 4
	setp.lt.s32 	%p49, %r12, 0;
	neg.f64 	%fd105, %fd103;
	selp.f64 	%fd106, %fd105, %fd103, %p46;
	selp.f64 	%fd107, %fd106, %fd103, %p49;
	setp.eq.f64 	%p50, %fd27, 0d0000000000000000;
	selp.b32 	%r53, %r12, 0, %p46;
	or.b32  	%r54, %r53, 2146435072;
	selp.b32 	%r55, %r54, %r53, %p45;
	mov.b32 	%r56, 0;
	mov.b64 	%fd108, {%r56, %r55};
	selp.f64 	%fd135, %fd108, %fd107, %p50;
	add.f64 	%fd109, %fd27, 0d4000000000000000;
	{
	.reg .b32 %temp; 
	mov.b64 	{%temp, %r57}, %fd109;
	}
	and.b32  	%r58, %r57, 2146435072;
	setp.ne.s32 	%p51, %r58, 2146435072;
	@%p51 bra 	$L__BB0_27;
	setp.num.f64 	%p52, %fd27, %fd27;
	@%p52 bra 	$L__BB0_25;
	mov.f64 	%fd110, 0d4000000000000000;
	add.rn.f64 	%fd135, %fd27, %fd110;
	bra.uni 	$L__BB0_27;
$L__BB0_25:
	setp.neu.f64 	%p53, %fd29, 0d7FF0000000000000;
	@%p53 bra 	$L__BB0_27;
	setp.lt.s32 	%p54, %r12, 0;
	selp.b32 	%r59, %r5, %r4, %p1;
	selp.b32 	%r60, %r59, %r4, %p54;
	mov.b32 	%r61, 0;
	mov.b64 	%fd135, {%r61, %r60};
$L__BB0_27:
	setp.lt.s32 	%p55, %r2, 0;
	setp.eq.s32 	%p56, %r3, 1062207488;
	setp.eq.f64 	%p58, %fd27, 0d3FF0000000000000;
	selp.f64 	%fd111, 0d3FF0000000000000, %fd135, %p58;
	add.f64 	%fd112, %fd27, %fd28;
	mul.f64 	%fd113, %fd112, 0d4059000009600004;
	sub.f64 	%fd114, %fd113, %fd111;
	ld.global.f32 	%f33, [%rd13+328];
	ld.global.f32 	%f34, [%rd13];
	sub.f32 	%f35, %f33, %f34;
	cvt.f64.f32 	%fd115, %f35;
	div.rn.f64 	%fd116, %fd115, 0d3FB99999A0000000;
	ld.global.f32 	%f36, [%rd14+168];
	ld.global.f32 	%f37, [%rd14+324];
	sub.f32 	%f38, %f36, %f37;
	cvt.f64.f32 	%fd117, %f38;
	mul.f64 	%fd118, %fd116, %fd117;
	div.rn.f64 	%fd119, %fd118, 0d3FB99999A0000000;
	add.f64 	%fd120, %fd119, %fd119;
	sub.f64 	%fd34, %fd114, %fd120;
	{
	.reg .b32 %temp; 
	mov.b64 	{%temp, %r13}, %fd28;
	}
	abs.f64 	%fd35, %fd28;
	{ // callseq 5, 0
	.param .b64 param0;
	st.param.f64 	[param0], %fd35;
	.param .b64 retval0;
	call.uni (retval0), 
	__internal_accurate_pow, 
	(
	param0
	);
	ld.param.f64 	%fd121, [retval0];
	} // callseq 5
	setp.lt.s32 	%p59, %r13, 0;
	neg.f64 	%fd123, %fd121;
	selp.f64 	%fd124, %fd123, %fd121, %p56;
	selp.f64 	%fd125, %fd124, %fd121, %p59;
	setp.eq.f64 	%p60, %fd28, 0d0000000000000000;
	selp.b32 	%r62, %r13, 0, %p56;
	or.b32  	%r63, %r62, 2146435072;
	selp.b32 	%r64, %r63, %r62, %p55;
	mov.b32 	%r65, 0;
	mov.b64 	%fd126, {%r65, %r64};
	selp.f64 	%fd136, %fd126, %fd125, %p60;
	add.f64 	%fd127, %fd28, 0d4000000000000000;
	{
	.reg .b32 %temp; 
	mov.b64 	{%temp, %r66}, %fd127;
	}
	and.b32  	%r67, %r66, 2146435072;
	setp.ne.s32 	%p61, %r67, 2146435072;
	@%p61 bra 	$L__BB0_32;
	setp.num.f64 	%p62, %fd28, %fd28;
	@%p62 bra 	$L__BB0_30;
	mov.f64 	%fd128, 0d4000000000000000;
	add.rn.f64 	%fd136, %fd28, %fd128;
	bra.uni 	$L__BB0_32;
$L__BB0_30:
	setp.neu.f64 	%p63, %fd35, 0d7FF0000000000000;
	@%p63 bra 	$L__BB0_32;
	setp.lt.s32 	%p64, %r13, 0;
	selp.b32 	%r68, %r5, %r4, %p1;
	selp.b32 	%r69, %r68, %r4, %p64;
	mov.b32 	%r70, 0;
	mov.b64 	%fd136, {%r70, %r69};
$L__BB0_32:
	setp.eq.f64 	%p65, %fd28, 0d3FF0000000000000;
	selp.f64 	%fd129, 0d3FF0000000000000, %fd136, %p65;
	sub.f64 	%fd130, %fd34, %fd129;
	cvt.rn.f32.f64 	%f39, %fd130;
	st.global.f32 	[%rd15+164], %f39;
	ret;

}
	// .globl	_Z25pressure_poisson_periodicPfS_S_
.visible .entry _Z25pressure_poisson_periodicPfS_S_(
	.param .u64 .ptr .align 1 _Z25pressure_poisson_periodicPfS_S__param_0,
	.param .u64 .ptr .align 1 _Z25pressure_poisson_periodicPfS_S__param_1,
	.param .u64 .ptr .align 1 _Z25pressure_poisson_periodicPfS_S__param_2
)
{
	.reg .pred 	%p<5>;
	.reg .b32 	%r<15>;
	.reg .b32 	%f<57>;
	.reg .b64 	%rd<31>;
	.reg .b64 	%fd<60>;

	ld.param.u64 	%rd16, [_Z25pressure_poisson_periodicPfS_S__param_0];
	ld.param.u64 	%rd17, [_Z25pressure_poisson_periodicPfS_S__param_1];
	ld.param.u64 	%rd18, [_Z25pressure_poisson_periodicPfS_S__param_2];
	cvta.to.global.u64 	%rd1, %rd16;
	cvta.to.global.u64 	%rd2, %rd17;
	cvta.to.global.u64 	%rd19, %rd18;
	mov.u32 	%r7, %tid.x;
	mul.lo.s32 	%r1, %r7, 41;
	mov.f64 	%fd4, 0d3FA99999A0000000;
	{
	.reg .b32 %temp; 
	mov.b64 	{%temp, %r8}, %fd4;
	}
	mov.f64 	%fd5, 0d4000000000000000;
	{
	.reg .b32 %temp; 
	mov.b64 	{%temp, %r9}, %fd5;
	}
	and.b32  	%r11, %r9, 2146435072;
	setp.eq.s32 	%p1, %r11, 1062207488;
	{ // callseq 6, 0
	.param .b64 param0;
	st.param.f64 	[param0], 0d3FA99999A0000000;
	.param .b64 retval0;
	call.uni (retval0), 
	__internal_accurate_pow, 
	(
	param0
	);
	ld.param.f64 	%fd6, [retval0];
	} // callseq 6
	setp.lt.s32 	%p2, %r8, 0;
	neg.f64 	%fd8, %fd6;
	selp.f64 	%fd9, %fd8, %fd6, %p1;
	selp.f64 	%fd1, %fd9, %fd6, %p2;
	mul.wide.u32 	%rd20, %r1, 4;
	add.s64 	%rd3, %rd19, %rd20;
	add.f64 	%fd10, %fd1, %fd1;
	add.f64 	%fd2, %fd10, %fd10;
	mul.f64 	%fd11, %fd1, %fd1;
	div.rn.f64 	%fd3, %fd11, %fd2;
	mul.wide.u32 	%rd21, %r7, 164;
	add.s64 	%rd22, %rd21, %rd19;
	add.s64 	%rd29, %rd22, 184;
	add.s64 	%rd23, %rd21, 180;
	add.s64 	%rd28, %rd2, %rd23;
	add.s64 	%rd27, %rd1, %rd23;
	mov.b32 	%r13, 0;
$L__BB1_1:
	ld.global.f32 	%f1, [%rd29+-12];
	ld.global.f32 	%f2, [%rd29+-20];
	sub.f32 	%f3, %f1, %f2;
	cvt.f64.f32 	%fd12, %f3;
	ld.global.f32 	%f4, [%rd3+488];
	ld.global.f32 	%f5, [%rd3+160];
	sub.f32 	%f6, %f4, %f5;
	cvt.f64.f32 	%fd13, %f6;
	mul.f64 	%fd14, %fd1, %fd13;
	fma.rn.f64 	%fd15, %fd1, %fd12, %fd14;
	div.rn.f64 	%fd16, %fd15, %fd2;
	ld.global.f32 	%f7, [%rd28+-12];
	cvt.f64.f32 	%fd17, %f7;
	mul.f64 	%fd18, %fd3, %fd17;
	sub.f64 	%fd19, %fd16, %fd18;
	cvt.rn.f32.f64 	%f8, %fd19;
	st.global.f32 	[%rd27+-12], %f8;
	ld.global.f32 	%f9, [%rd29+-8];
	ld.global.f32 	%f10, [%rd29+-16];
	sub.f32 	%f11, %f9, %f10;
	cvt.f64.f32 	%fd20, %f11;
	ld.global.f32 	%f12, [%rd3+488];
	ld.global.f32 	%f13, [%rd3+160];
	sub.f32 	%f14, %f12, %f13;
	cvt.f64.f32 	%fd21, %f14;
	mul.f64 	%fd22, %fd1, %fd21;
	fma.rn.f64 	%fd23, %fd1, %fd20, %fd22;
	div.rn.f64 	%fd24, %fd23, %fd2;
	ld.global.f32 	%f15, [%rd28+-8];
	cvt.f64.f32 	%fd25, %f15;
	mul.f64 	%fd26, %fd3, %fd25;
	sub.f64 	%fd27, %fd24, %fd26;
	cvt.rn.f32.f64 	%f16, %fd27;
	st.global.f32 	[%rd27+-8], %f16;
	ld.global.f32 	%f17, [%rd29+-4];
	ld.global.f32 	%f18, [%rd29+-12];
	sub.f32 	%f19, %f17, %f18;
	cvt.f64.f32 	%fd28, %f19;
	ld.global.f32 	%f20, [%rd3+488];
	ld.global.f32 	%f21, [%rd3+160];
	sub.f32 	%f22, %f20, %f21;
	cvt.f64.f32 	%fd29, %f22;
	mul.f64 	%fd30, %fd1, %fd29;
	fma.rn.f64 	%fd31, %fd1, %fd28, %fd30;
	div.rn.f64 	%fd32, %fd31, %fd2;
	ld.global.f32 	%f23, [%rd28+-4];
	cvt.f64.f32 	%fd33, %f23;
	mul.f64 	%fd34, %fd3, %fd33;
	sub.f64 	%fd35, %fd32, %fd34;
	cvt.rn.f32.f64 	%f24, %fd35;
	st.global.f32 	[%rd27+-4], %f24;
	setp.eq.s32 	%p3, %r13, 36;
	@%p3 bra 	$L__BB1_3;
	ld.global.f32 	%f25, [%rd29];
	ld.global.f32 	%f26, [%rd29+-8];
	sub.f32 	%f27, %f25, %f26;
	cvt.f64.f32 	%fd36, %f27;
	ld.global.f32 	%f28, [%rd3+488];
	ld.global.f32 	%f29, [%rd3+160];
	sub.f32 	%f30, %f28, %f29;
	cvt.f64.f32 	%fd37, %f30;
	mul.f64 	%fd38, %fd1, %fd37;
	fma.rn.f64 	%fd39, %fd1, %fd36, %fd38;
	div.rn.f64 	%fd40, %fd39, %fd2;
	ld.global.f32 	%f31, [%rd28];
	cvt.f64.f32 	%fd41, %f31;
	mul.f64 	%fd42, %fd3, %fd41;
	sub.f64 	%fd43, %fd40, %fd42;
	cvt.rn.f32.f64 	%f32, %fd43;
	st.global.f32 	[%rd27], %f32;
	add.s32 	%r13, %r13, 4;
	add.s64 	%rd29, %rd29, 16;
	add.s64 	%rd28, %rd28, 16;
	add.s64 	%rd27, %rd27, 16;
	bra.uni 	$L__BB1_1;
$L__BB1_3:
	ld.global.f32 	%f33, [%rd3+164];
	ld.global.f32 	%f34, [%rd3+320];
	sub.f32 	%f35, %f33, %f34;
	cvt.f64.f32 	%fd44, %f35;
	ld.global.f32 	%f36, [%rd3+488];
	ld.global.f32 	%f37, [%rd3+160];
	sub.f32 	%f38, %f36, %f37;
	cvt.f64.f32 	%fd45, %f38;
	mul.f64 	%fd46, %fd1, %fd45;
	fma.rn.f64 	%fd47, %fd1, %fd44, %fd46;
	div.rn.f64 	%fd48, %fd47, %fd2;
	add.s64 	%rd25, %rd2, %rd20;
	ld.global.f32 	%f39, [%rd25+324];
	cvt.f64.f32 	%fd49, %f39;
	mul.f64 	%fd50, %fd3, %fd49;
	sub.f64 	%fd51, %fd48, %fd50;
	cvt.rn.f32.f64 	%f40, %fd51;
	add.s64 	%rd26, %rd1, %rd20;
	st.global.f32 	[%rd26+324], %f40;
	ld.global.f32 	%f41, [%rd3+168];
	ld.global.f32 	%f42, [%rd3+324];
	sub.f32 	%f43, %f41, %f42;
	cvt.f64.f32 	%fd52, %f43;
	ld.global.f32 	%f44, [%rd3+328];
	ld.global.f32 	%f45, [%rd3];
	sub.f32 	%f46, %f44, %f45;
	cvt.f64.f32 	%fd53, %f46;
	mul.f64 	%fd54, %fd1, %fd53;
	fma.rn.f64 	%fd55, %fd1, %fd52, %fd54;
	div.rn.f64 	%fd56, %fd55, %fd2;
	ld.global.f32 	%f47, [%rd25+164];
	cvt.f64.f32 	%fd57, %f47;
	mul.f64 	%fd58, %fd3, %fd57;
	sub.f64 	%fd59, %fd56, %fd58;
	cvt.rn.f32.f64 	%f48, %fd59;
	st.global.f32 	[%rd26+164], %f48;
	add.s64 	%rd30, %rd1, 6572;
	mov.b32 	%r14, 0;
$L__BB1_4:
	ld.global.f32 	%f49, [%rd30+-176];
	st.global.f32 	[%rd30+-12], %f49;
	ld.global.f32 	%f50, [%rd30+-6408];
	st.global.f32 	[%rd30+-6572], %f50;
	setp.eq.s32 	%p4, %r14, 40;
	@%p4 bra 	$L__BB1_6;
	ld.global.f32 	%f51, [%rd30+-172];
	st.global.f32 	[%rd30+-8], %f51;
	ld.global.f32 	%f52, [%rd30+-6404];
	st.global.f32 	[%rd30+-6568], %f52;
	ld.global.f32 	%f53, [%rd30+-168];
	st.global.f32 	[%rd30+-4], %f53;
	ld.global.f32 	%f54, [%rd30+-6400];
	st.global.f32 	[%rd30+-6564], %f54;
	ld.global.f32 	%f55, [%rd30+-164];
	st.global.f32 	[%rd30], %f55;
	ld.global.f32 	%f56, [%rd30+-6396];
	st.global.f32 	[%rd30+-6560], %f56;
	add.s32 	%r14, %r14, 4;
	add.s64 	%rd30, %rd30, 16;
	bra.uni 	$L__BB1_4;
$L__BB1_6:
	ret;

}
	// .globl	_Z11init_vectorPf
.visible .entry _Z11init_vectorPf(
	.param .u64 .ptr .align 1 _Z11init_vectorPf_param_0
)
{
	.reg .b32 	%r<4>;
	.reg .b64 	%rd<5>;

	ld.param.u64 	%rd1, [_Z11init_vectorPf_param_0];
	cvta.to.global.u64 	%rd2, %rd1;
	mov.u32 	%r1, %tid.x;
	mul.lo.s32 	%r2, %r1, 41;
	mul.wide.u32 	%rd3, %r2, 4;
	add.s64 	%rd4, %rd2, %rd3;
	mov.b32 	%r3, 0;
	st.global.u32 	[%rd4], %r3;
	st.global.u32 	[%rd4+4], %r3;
	st.global.u32 	[%rd4+8], %r3;
	st.global.u32 	[%rd4+12], %r3;
	st.global.u32 	[%rd4+16], %r3;
	st.global.u32 	[%rd4+20], %r3;
	st.global.u32 	[%rd4+24], %r3;
	st.global.u32 	[%rd4+28], %r3;
	st.global.u32 	[%rd4+32], %r3;
	st.global.u32 	[%rd4+36], %r3;
	st.global.u32 	[%rd4+40], %r3;
	st.global.u32 	[%rd4+44], %r3;
	st.global.u32 	[%rd4+48], %r3;
	st.global.u32 	[%rd4+52], %r3;
	st.global.u32 	[%rd4+56], %r3;
	st.global.u32 	[%rd4+60], %r3;
	st.global.u32 	[%rd4+64], %r3;
	st.global.u32 	[%rd4+68], %r3;
	st.global.u32 	[%rd4+72], %r3;
	st.global.u32 	[%rd4+76], %r3;
	st.global.u32 	[%rd4+80], %r3;
	st.global.u32 	[%rd4+84], %r3;
	st.global.u32 	[%rd4+88], %r3;
	st.global.u32 	[%rd4+92], %r3;
	st.global.u32 	[%rd4+96], %r3;
	st.global.u32 	[%rd4+100], %r3;
	st.global.u32 	[%rd4+104], %r3;
	st.global.u32 	[%rd4+108], %r3;
	st.global.u32 	[%rd4+112], %r3;
	st.global.u32 	[%rd4+116], %r3;
	st.global.u32 	[%rd4+120], %r3;
	st.global.u32 	[%rd4+124], %r3;
	st.global.u32 	[%rd4+128], %r3;
	st.global.u32 	[%rd4+132], %r3;
	st.global.u32 	[%rd4+136], %r3;
	st.global.u32 	[%rd4+140], %r3;
	st.global.u32 	[%rd4+144], %r3;
	st.global.u32 	[%rd4+148], %r3;
	st.global.u32 	[%rd4+152], %r3;
	st.global.u32 	[%rd4+156], %r3;
	st.global.u32 	[%rd4+160], %r3;
	ret;

}
	// .globl	_Z15init_vector_onePf
.visible .entry _Z15init_vector_onePf(
	.param .u64 .ptr .align 1 _Z15init_vector_onePf_param_0
)
{
	.reg .b32 	%r<4>;
	.reg .b64 	%rd<5>;

	ld.param.u64 	%rd1, [_Z15init_vector_onePf_param_0];
	cvta.to.global.u64 	%rd2, %rd1;
	mov.u32 	%r1, %tid.x;
	mul.lo.s32 	%r2, %r1, 41;
	mul.wide.u32 	%rd3, %r2, 4;
	add.s64 	%rd4, %rd2, %rd3;
	mov.b32 	%r3, 1065353216;
	st.global.u32 	[%rd4], %r3;
	st.global.u32 	[%rd4+4], %r3;
	st.global.u32 	[%rd4+8], %r3;
	st.global.u32 	[%rd4+12], %r3;
	st.global.u32 	[%rd4+16], %r3;
	st.global.u32 	[%rd4+20], %r3;
	st.global.u32 	[%rd4+24], %r3;
	st.global.u32 	[%rd4+28], %r3;
	st.global.u32 	[%rd4+32], %r3;
	st.global.u32 	[%rd4+36], %r3;
	st.global.u32 	[%rd4+40], %r3;
	st.global.u32 	[%rd4+44], %r3;
	st.global.u32 	[%rd4+48], %r3;
	st.global.u32 	[%rd4+52], %r3;
	st.global.u32 	[%rd4+56], %r3;
	st.global.u32 	[%rd4+60], %r3;
	st.global.u32 	[%rd4+64], %r3;
	st.global.u32 	[%rd4+68], %r3;
	st.global.u32 	[%rd4+72], %r3;
	st.global.u32 	[%rd4+76], %r3;
	st.global.u32 	[%rd4+80], %r3;
	st.global.u32 	[%rd4+84], %r3;
	st.global.u32 	[%rd4+88], %r3;
	st.global.u32 	[%rd4+92], %r3;
	st.global.u32 	[%rd4+96], %r3;
	st.global.u32 	[%rd4+100], %r3;
	st.global.u32 	[%rd4+104], %r3;
	st.global.u32 	[%rd4+108], %r3;
	st.global.u32 	[%rd4+112], %r3;
	st.global.u32 	[%rd4+116], %r3;
	st.global.u32 	[%rd4+120], %r3;
	st.global.u32 	[%rd4+124], %r3;
	st.global.u32 	[%rd4+128], %r3;
	st.global.u32 	[%rd4+132], %r3;
	st.global.u32 	[%rd4+136], %r3;
	st.global.u32 	[%rd4+140], %r3;
	st.global.u32 	[%rd4+144], %r3;
	st.global.u32 	[%rd4+148], %r3;
	st.global.u32 	[%rd4+152], %r3;
	st.global.u32 	[%rd4+156], %r3;
	st.global.u32 	[%rd4+160], %r3;
	ret;

}
	// .globl	_Z12build_up_v_uPfS_S_S_S_
.visible .entry _Z12build_up_v_uPfS_S_S_S_(
	.param .u64 .ptr .align 1 _Z12build_up_v_uPfS_S_S_S__param_0,
	.param .u64 .ptr .align 1 _Z12build_up_v_uPfS_S_S_S__param_1,
	.param .u64 .ptr .align 1 _Z12build_up_v_uPfS_S_S_S__param_2,
	.param .u64 .ptr .align 1 _Z12build_up_v_uPfS_S_S_S__param_3,
	.param .u64 .ptr .align 1 _Z12build_up_v_uPfS_S_S_S__param_4
)
{
	.reg .pred 	%p<4>;
	.reg .b32 	%r<11>;
	.reg .b32 	%f<163>;
	.reg .b64 	%rd<44>;
	.reg .b64 	%fd<49>;

	ld.param.u64 	%rd19, [_Z12build_up_v_uPfS_S_S_S__param_0];
	ld.param.u64 	%rd21, [_Z12build_up_v_uPfS_S_S_S__param_1];
	ld.param.u64 	%rd22, [_Z12build_up_v_uPfS_S_S_S__param_2];
	ld.param.u64 	%rd20, [_Z12build_up_v_uPfS_S_S_S__param_3];
	ld.param.u64 	%rd23, [_Z12build_up_v_uPfS_S_S_S__param_4];
	cvta.to.global.u64 	%rd24, %rd19;
	cvta.to.global.u64 	%rd1, %rd22;
	cvta.to.global.u64 	%rd2, %rd23;
	cvta.to.global.u64 	%rd3, %rd21;
	cvta.to.global.u64 	%rd25, %rd20;
	mov.u32 	%r1, %tid.x;
	mov.f64 	%fd2, 0d3FA99999A0000000;
	{
	.reg .b32 %temp; 
	mov.b64 	{%temp, %r5}, %fd2;
	}
	mov.f64 	%fd3, 0d4000000000000000;
	{
	.reg .b32 %temp; 
	mov.b64 	{%temp, %r6}, %fd3;
	}
	and.b32  	%r8, %r6, 2146435072;
	setp.eq.s32 	%p1, %r8, 1062207488;
	{ // callseq 7, 0
	.param .b64 param0;
	st.param.f64 	[param0], 0d3FA99999A0000000;
	.param .b64 retval0;
	call.uni (retval0), 
	__internal_accurate_pow, 
	(
	param0
	);
	ld.param.f64 	%fd4, [retval0];
	} // callseq 7
	setp.lt.s32 	%p2, %r5, 0;
	neg.f64 	%fd6, %fd4;
	selp.f64 	%fd7, %fd6, %fd4, %p1;
	selp.f64 	%fd8, %fd7, %fd4, %p2;
	mov.f64 	%fd9, 0d3F847AE140000000;
	div.rn.f64 	%fd1, %fd9, %fd8;
	mul.wide.u32 	%rd26, %r1, 164;
	add.s64 	%rd27, %rd26, 4;
	add.s64 	%rd43, %rd25, %rd27;
	add.s64 	%rd42, %rd3, %rd27;
	add.s64 	%rd41, %rd1, %rd27;
	add.s64 	%rd28, %rd26, %rd2;
	add.s64 	%rd40, %rd28, 8;
	add.s64 	%rd39, %rd24, %rd27;
	mov.b32 	%r10, 0;
$L__BB4_1:
	ld.global.f32 	%f1, [%rd43];
	mul.f32 	%f2, %f1, 0f3C23D70A;
	div.rn.f32 	%f3, %f2, 0f3D4CCCCD;
	ld.global.f32 	%f4, [%rd43+-4];
	sub.f32 	%f5, %f1, %f4;
	mul.f32 	%f6, %f3, %f5;
	sub.f32 	%f7, %f1, %f6;
	ld.global.f32 	%f8, [%rd42];
	mul.f32 	%f9, %f8, 0f3C23D70A;
	div.rn.f32 	%f10, %f9, 0f3D4CCCCD;
	ld.global.f32 	%f11, [%rd43+-164];
	sub.f32 	%f12, %f1, %f11;
	mul.f32 	%f13, %f10, %f12;
	sub.f32 	%f14, %f7, %f13;
	ld.global.f32 	%f15, [%rd40];
	ld.global.f32 	%f16, [%rd40+-8];
	sub.f32 	%f17, %f15, %f16;
	mul.f32 	%f18, %f17, 0f3DCCCCCC;
	sub.f32 	%f19, %f14, %f18;
	cvt.f64.f32 	%fd10, %f19;
	add.s64 	%rd14, %rd43, 4;
	ld.global.f32 	%f20, [%rd43+4];
	add.f32 	%f21, %f1, %f1;
	sub.f32 	%f22, %f20, %f21;
	add.f32 	%f23, %f4, %f22;
	cvt.f64.f32 	%fd11, %f23;
	ld.global.f32 	%f24, [%rd43+164];
	sub.f32 	%f25, %f24, %f21;
	add.f32 	%f26, %f11, %f25;
	cvt.f64.f32 	%fd12, %f26;
	mul.f64 	%fd13, %fd1, %fd12;
	fma.rn.f64 	%fd14, %fd1, %fd11, %fd13;
	fma.rn.f64 	%fd15, %fd14, 0d3FB99999A0000000, %fd10;
	add.f64 	%fd16, %fd15, 0d3F847AE140000000;
	cvt.rn.f32.f64 	%f27, %fd16;
	st.global.f32 	[%rd41], %f27;
	ld.global.f32 	%f28, [%rd42];
	ld.global.f32 	%f29, [%rd43];
	mul.f32 	%f30, %f29, 0f3C23D70A;
	div.rn.f32 	%f31, %f30, 0f3D4CCCCD;
	ld.global.f32 	%f32, [%rd42+-4];
	sub.f32 	%f33, %f28, %f32;
	mul.f32 	%f34, %f31, %f33;
	sub.f32 	%f35, %f28, %f34;
	mul.f32 	%f36, %f28, 0f3C23D70A;
	div.rn.f32 	%f37, %f36, 0f3D4CCCCD;
	ld.global.f32 	%f38, [%rd42+-164];
	sub.f32 	%f39, %f28, %f38;
	mul.f32 	%f40, %f37, %f39;
	sub.f32 	%f41, %f35, %f40;
	ld.global.f32 	%f42, [%rd40+160];
	ld.global.f32 	%f43, [%rd40+-168];
	sub.f32 	%f44, %f42, %f43;
	mul.f32 	%f45, %f44, 0f3DCCCCCC;
	sub.f32 	%f46, %f41, %f45;
	cvt.f64.f32 	%fd17, %f46;
	add.s64 	%rd15, %rd42, 4;
	ld.global.f32 	%f47, [%rd42+4];
	add.f32 	%f48, %f28, %f28;
	sub.f32 	%f49, %f47, %f48;
	add.f32 	%f50, %f32, %f49;
	cvt.f64.f32 	%fd18, %f50;
	ld.global.f32 	%f51, [%rd42+164];
	sub.f32 	%f52, %f51, %f48;
	add.f32 	%f53, %f38, %f52;
	cvt.f64.f32 	%fd19, %f53;
	mul.f64 	%fd20, %fd1, %fd19;
	fma.rn.f64 	%fd21, %fd1, %fd18, %fd20;
	fma.rn.f64 	%fd22, %fd21, 0d3FB99999A0000000, %fd17;
	cvt.rn.f32.f64 	%f54, %fd22;
	st.global.f32 	[%rd39], %f54;
	add.s32 	%r10, %r10, 1;
	add.s64 	%rd41, %rd41, 4;
	add.s64 	%rd40, %rd40, 4;
	add.s64 	%rd39, %rd39, 4;
	setp.ne.s32 	%p3, %r10, 39;
	mov.u64 	%rd42, %rd15;
	mov.u64 	%rd43, %rd14;
	@%p3 bra 	$L__BB4_1;
	ld.param.u64 	%rd38, [_Z12build_up_v_uPfS_S_S_S__param_3];
	ld.param.u64 	%rd37, [_Z12build_up_v_uPfS_S_S_S__param_0];
	mul.lo.s32 	%r9, %r1, 41;
	cvta.to.global.u64 	%rd29, %rd38;
	mul.wide.u32 	%rd30, %r9, 4;
	add.s64 	%rd31, %rd29, %rd30;
	ld.global.f32 	%f55, [%rd31+160];
	mul.f32 	%f56, %f55, 0f3C23D70A;
	div.rn.f32 	%f57, %f56, 0f3D4CCCCD;
	ld.global.f32 	%f58, [%rd31+156];
	sub.f32 	%f59, %f55, %f58;
	mul.f32 	%f60, %f57, %f59;
	sub.f32 	%f61, %f55, %f60;
	add.s64 	%rd32, %rd3, %rd30;
	ld.global.f32 	%f62, [%rd32+160];
	mul.f32 	%f63, %f62, 0f3C23D70A;
	div.rn.f32 	%f64, %f63, 0f3D4CCCCD;
	ld.global.f32 	%f65, [%rd31+-4];
	sub.f32 	%f66, %f55, %f65;
	mul.f32 	%f67, %f64, %f66;
	sub.f32 	%f68, %f61, %f67;
	add.s64 	%rd33, %rd2, %rd30;
	ld.global.f32 	%f69, [%rd33];
	ld.global.f32 	%f70, [%rd33+156];
	sub.f32 	%f71, %f69, %f70;
	mul.f32 	%f72, %f71, 0f3DCCCCCC;
	sub.f32 	%f73, %f68, %f72;
	cvt.f64.f32 	%fd23, %f73;
	ld.global.f32 	%f74, [%rd31];
	add.f32 	%f75, %f55, %f55;
	sub.f32 	%f76, %f74, %f75;
	add.f32 	%f77, %f58, %f76;
	cvt.f64.f32 	%fd24, %f77;
	ld.global.f32 	%f78, [%rd31+324];
	sub.f32 	%f79, %f78, %f75;
	add.f32 	%f80, %f65, %f79;
	cvt.f64.f32 	%fd25, %f80;
	mul.f64 	%fd26, %fd1, %fd25;
	fma.rn.f64 	%fd27, %fd1, %fd24, %fd26;
	fma.rn.f64 	%fd28, %fd27, 0d3FB99999A0000000, %fd23;
	add.f64 	%fd29, %fd28, 0d3F847AE140000000;
	cvt.rn.f32.f64 	%f81, %fd29;
	add.s64 	%rd34, %rd1, %rd30;
	st.global.f32 	[%rd34+160], %f81;
	ld.global.f32 	%f82, [%rd31];
	mul.f32 	%f83, %f82, 0f3C23D70A;
	div.rn.f32 	%f84, %f83, 0f3D4CCCCD;
	ld.global.f32 	%f85, [%rd31+160];
	sub.f32 	%f86, %f82, %f85;
	mul.f32 	%f87, %f84, %f86;
	sub.f32 	%f88, %f82, %f87;
	ld.global.f32 	%f89, [%rd32];
	mul.f32 	%f90, %f89, 0f3C23D70A;
	div.rn.f32 	%f91, %f90, 0f3D4CCCCD;
	ld.global.f32 	%f92, [%rd31+-164];
	sub.f32 	%f93, %f82, %f92;
	mul.f32 	%f94, %f91, %f93;
	sub.f32 	%f95, %f88, %f94;
	ld.global.f32 	%f96, [%rd33+4];
	ld.global.f32 	%f97, [%rd33+160];
	sub.f32 	%f98, %f96, %f97;
	mul.f32 	%f99, %f98, 0f3DCCCCCC;
	sub.f32 	%f100, %f95, %f99;
	cvt.f64.f32 	%fd30, %f100;
	ld.global.f32 	%f101, [%rd31+4];
	add.f32 	%f102, %f82, %f82;
	sub.f32 	%f103, %f101, %f102;
	add.f32 	%f104, %f85, %f103;
	cvt.f64.f32 	%fd31, %f104;
	ld.global.f32 	%f105, [%rd31+164];
	sub.f32 	%f106, %f105, %f102;
	add.f32 	%f107, %f92, %f106;
	cvt.f64.f32 	%fd32, %f107;
	mul.f64 	%fd33, %fd1, %fd32;
	fma.rn.f64 	%fd34, %fd1, %fd31, %fd33;
	fma.rn.f64 	%fd35, %fd34, 0d3FB99999A0000000, %fd30;
	add.f64 	%fd36, %fd35, 0d3F847AE140000000;
	cvt.rn.f32.f64 	%f108, %fd36;
	st.global.f32 	[%rd34], %f108;
	ld.global.f32 	%f109, [%rd32+160];
	ld.global.f32 	%f110, [%rd31+160];
	mul.f32 	%f111, %f110, 0f3C23D70A;
	div.rn.f32 	%f112, %f111, 0f3D4CCCCD;
	ld.global.f32 	%f113, [%rd32+156];
	sub.f32 	%f114, %f109, %f113;
	mul.f32 	%f115, %f112, %f114;
	sub.f32 	%f116, %f109, %f115;
	mul.f32 	%f117, %f109, 0f3C23D70A;
	div.rn.f32 	%f118, %f117, 0f3D4CCCCD;
	ld.global.f32 	%f119, [%rd32+-4];
	sub.f32 	%f120, %f109, %f119;
	mul.f32 	%f121, %f118, %f120;
	sub.f32 	%f122, %f116, %f121;
	ld.global.f32 	%f123, [%rd33+324];
	ld.global.f32 	%f124, [%rd33+-4];
	sub.f32 	%f125, %f123, %f124;
	mul.f32 	%f126, %f125, 0f3DCCCCCC;
	sub.f32 	%f127, %f122, %f126;
	cvt.f64.f32 	%fd37, %f127;
	ld.global.f32 	%f128, [%rd32];
	add.f32 	%f129, %f109, %f109;
	sub.f32 	%f130, %f128, %f129;
	add.f32 	%f131, %f113, %f130;
	cvt.f64.f32 	%fd38, %f131;
	ld.global.f32 	%f132, [%rd32+324];
	sub.f32 	%f133, %f132, %f129;
	add.f32 	%f134, %f119, %f133;
	cvt.f64.f32 	%fd39, %f134;
	mul.f64 	%fd40, %fd1, %fd39;
	fma.rn.f64 	%fd41, %fd1, %fd38, %fd40;
	fma.rn.f64 	%fd42, %fd41, 0d3FB99999A0000000, %fd37;
	cvt.rn.f32.f64 	%f135, %fd42;
	cvta.to.global.u64 	%rd35, %rd37;
	add.s64 	%rd36, %rd35, %rd30;
	st.global.f32 	[%rd36+160], %f135;
	ld.global.f32 	%f136, [%rd32];
	ld.global.f32 	%f137, [%rd31];
	mul.f32 	%f138, %f137, 0f3C23D70A;
	div.rn.f32 	%f139, %f138, 0f3D4CCCCD;
	ld.global.f32 	%f140, [%rd32+160];
	sub.f32 	%f141, %f136, %f140;
	mul.f32 	%f142, %f139, %f141;
	sub.f32 	%f143, %f136, %f142;
	mul.f32 	%f144, %f136, 0f3C23D70A;
	div.rn.f32 	%f145, %f144, 0f3D4CCCCD;
	ld.global.f32 	%f146, [%rd32+-164];
	sub.f32 	%f147, %f136, %f146;
	mul.f32 	%f148, %f145, %f147;
	sub.f32 	%f149, %f143, %f148;
	ld.global.f32 	%f150, [%rd33+164];
	ld.global.f32 	%f151, [%rd33+-164];
	sub.f32 	%f152, %f150, %f151;
	mul.f32 	%f153, %f152, 0f3DCCCCCC;
	sub.f32 	%f154, %f149, %f153;
	cvt.f64.f32 	%fd43, %f154;
	ld.global.f32 	%f155, [%rd32+4];
	add.f32 	%f156, %f136, %f136;
	sub.f32 	%f157, %f155, %f156;
	add.f32 	%f158, %f140, %f157;
	cvt.f64.f32 	%fd44, %f158;
	ld.global.f32 	%f159, [%rd32+164];
	sub.f32 	%f160, %f159, %f156;
	add.f32 	%f161, %f146, %f160;
	cvt.f64.f32 	%fd45, %f161;
	mul.f64 	%fd46, %fd1, %fd45;
	fma.rn.f64 	%fd47, %fd1, %fd44, %fd46;
	fma.rn.f64 	%fd48, %fd47, 0d3FB99999A0000000, %fd43;
	cvt.rn.f32.f64 	%f162, %fd48;
	st.global.f32 	[%rd36], %f162;
	ret;

}
	// .globl	_Z26handle_boundary_conditionsPfS_
.visible .entry _Z26handle_boundary_conditionsPfS_(
	.param .u64 .ptr .align 1 _Z26handle_boundary_conditionsPfS__param_0,
	.param .u64 .ptr .align 1 _Z26handle_boundary_conditionsPfS__param_1
)
{
	.reg .b32 	%r<3>;
	.reg .b64 	%rd<8>;

	ld.param.u64 	%rd1, [_Z26handle_boundary_conditionsPfS__param_0];
	ld.param.u64 	%rd2, [_Z26handle_boundary_conditionsPfS__param_1];
	cvta.to.global.u64 	%rd3, %rd2;
	cvta.to.global.u64 	%rd4, %rd1;
	mov.u32 	%r1, %tid.x;
	mul.wide.u32 	%rd5, %r1, 4;
	add.s64 	%rd6, %rd4, %rd5;
	mov.b32 	%r2, 0;
	st.global.u32 	[%rd6], %r2;
	st.global.u32 	[%rd6+6560], %r2;
	add.s64 	%rd7, %rd3, %rd5;
	st.global.u32 	[%rd7], %r2;
	st.global.u32 	[%rd7+6560], %r2;
	ret;

}
	// .globl	_Z3sumRfPf
.visible .entry _Z3sumRfPf(
	.param .u64 .ptr .align 1 _Z3sumRfPf_param_0,
	.param .u64 .ptr .align 1 _Z3sumRfPf_param_1
)
{
	.reg .b32 	%r<3>;
	.reg .b32 	%f<84>;
	.reg .b64 	%rd<7>;

	ld.param.u64 	%rd1, [_Z3sumRfPf_param_0];
	ld.param.u64 	%rd2, [_Z3sumRfPf_param_1];
	cvta.to.global.u64 	%rd3, %rd1;
	cvta.to.global.u64 	%rd4, %rd2;
	mov.u32 	%r1, %tid.x;
	mul.lo.s32 	%r2, %r1, 41;
	ld.global.f32 	%f1, [%rd3];
	mul.wide.u32 	%rd5, %r2, 4;
	add.s64 	%rd6, %rd4, %rd5;
	ld.global.f32 	%f2, [%rd6];
	add.f32 	%f3, %f2, %f1;
	st.global.f32 	[%rd3], %f3;
	ld.global.f32 	%f4, [%rd6+4];
	add.f32 	%f5, %f4, %f3;
	st.global.f32 	[%rd3], %f5;
	ld.global.f32 	%f6, [%rd6+8];
	add.f32 	%f7, %f6, %f5;
	st.global.f32 	[%rd3], %f7;
	ld.global.f32 	%f8, [%rd6+12];
	add.f32 	%f9, %f8, %f7;
	st.global.f32 	[%rd3], %f9;
	ld.global.f32 	%f10, [%rd6+16];
	add.f32 	%f11, %f10, %f9;
	st.global.f32 	[%rd3], %f11;
	ld.global.f32 	%f12, [%rd6+20];
	add.f32 	%f13, %f12, %f11;
	st.global.f32 	[%rd3], %f13;
	ld.global.f32 	%f14, [%rd6+24];
	add.f32 	%f15, %f14, %f13;
	st.global.f32 	[%rd3], %f15;
	ld.global.f32 	%f16, [%rd6+28];
	add.f32 	%f17, %f16, %f15;
	st.global.f32 	[%rd3], %f17;
	ld.global.f32 	%f18, [%rd6+32];
	add.f32 	%f19, %f18, %f17;
	st.global.f32 	[%rd3], %f19;
	ld.global.f32 	%f20, [%rd6+36];
	add.f32 	%f21, %f20, %f19;
	st.global.f32 	[%rd3], %f21;
	ld.global.f32 	%f22, [%rd6+40];
	add.f32 	%f23, %f22, %f21;
	st.global.f32 	[%rd3], %f23;
	ld.global.f32 	%f24, [%rd6+44];
	add.f32 	%f25, %f24, %f23;
	st.global.f32 	[%rd3], %f25;
	ld.global.f32 	%f26, [%rd6+48];
	add.f32 	%f27, %f26, %f25;
	st.global.f32 	[%rd3], %f27;
	ld.global.f32 	%f28, [%rd6+52];
	add.f32 	%f29, %f28, %f27;
	st.global.f32 	[%rd3], %f29;
	ld.global.f32 	%f30, [%rd6+56];
	add.f32 	%f31, %f30, %f29;
	st.global.f32 	[%rd3], %f31;
	ld.global.f32 	%f32, [%rd6+60];
	add.f32 	%f33, %f32, %f31;
	st.global.f32 	[%rd3], %f33;
	ld.global.f32 	%f34, [%rd6+64];
	add.f32 	%f35, %f34, %f33;
	st.global.f32 	[%rd3], %f35;
	ld.global.f32 	%f36, [%rd6+68];
	add.f32 	%f37, %f36, %f35;
	st.global.f32 	[%rd3], %f37;
	ld.global.f32 	%f38, [%rd6+72];
	add.f32 	%f39, %f38, %f37;
	st.global.f32 	[%rd3], %f39;
	ld.global.f32 	%f40, [%rd6+76];
	add.f32 	%f41, %f40, %f39;
	st.global.f32 	[%rd3], %f41;
	ld.global.f32 	%f42, [%rd6+80];
	add.f32 	%f43, %f42, %f41;
	st.global.f32 	[%rd3], %f43;
	ld.global.f32 	%f44, [%rd6+84];
	add.f32 	%f45, %f44, %f43;
	st.global.f32 	[%rd3], %f45;
	ld.global.f32 	%f46, [%rd6+88];
	add.f32 	%f47, %f46, %f45;
	st.global.f32 	[%rd3], %f47;
	ld.global.f32 	%f48, [%rd6+92];
	add.f32 	%f49, %f48, %f47;
	st.global.f32 	[%rd3], %f49;
	ld.global.f32 	%f50, [%rd6+96];
	add.f32 	%f51, %f50, %f49;
	st.global.f32 	[%rd3], %f51;
	ld.global.f32 	%f52, [%rd6+100];
	add.f32 	%f53, %f52, %f51;
	st.global.f32 	[%rd3], %f53;
	ld.global.f32 	%f54, [%rd6+104];
	add.f32 	%f55, %f54, %f53;
	st.global.f32 	[%rd3], %f55;
	ld.global.f32 	%f56, [%rd6+108];
	add.f32 	%f57, %f56, %f55;
	st.global.f32 	[%rd3], %f57;
	ld.global.f32 	%f58, [%rd6+112];
	add.f32 	%f59, %f58, %f57;
	st.global.f32 	[%rd3], %f59;
	ld.global.f32 	%f60, [%rd6+116];
	add.f32 	%f61, %f60, %f59;
	st.global.f32 	[%rd3], %f61;
	ld.global.f32 	%f62, [%rd6+120];
	add.f32 	%f63, %f62, %f61;
	st.global.f32 	[%rd3], %f63;
	ld.global.f32 	%f64, [%rd6+124];
	add.f32 	%f65, %f64, %f63;
	st.global.f32 	[%rd3], %f65;
	ld.global.f32 	%f66, [%rd6+128];
	add.f32 	%f67, %f66, %f65;
	st.global.f32 	[%rd3], %f67;
	ld.global.f32 	%f68, [%rd6+132];
	add.f32 	%f69, %f68, %f67;
	st.global.f32 	[%rd3], %f69;
	ld.global.f32 	%f70, [%rd6+136];
	add.f32 	%f71, %f70, %f69;
	st.global.f32 	[%rd3], %f71;
	ld.global.f32 	%f72, [%rd6+140];
	add.f32 	%f73, %f72, %f71;
	st.global.f32 	[%rd3], %f73;
	ld.global.f32 	%f74, [%rd6+144];
	add.f32 	%f75, %f74, %f73;
	st.global.f32 	[%rd3], %f75;
	ld.global.f32 	%f76, [%rd6+148];
	add.f32 	%f77, %f76, %f75;
	st.global.f32 	[%rd3], %f77;
	ld.global.f32 	%f78, [%rd6+152];
	add.f32 	%f79, %f78, %f77;
	st.global.f32 	[%rd3], %f79;
	ld.global.f32 	%f80, [%rd6+156];
	add.f32 	%f81, %f80, %f79;
	st.global.f32 	[%rd3], %f81;
	ld.global.f32 	%f82, [%rd6+160];
	add.f32 	%f83, %f82, %f81;
	st.global.f32 	[%rd3], %f83;
	ret;

}
.func  (.param .b64 func_retval0) __internal_accurate_pow(
	.param .b64 __internal_accurate_pow_param_0
)
{
	.reg .pred 	%p<8>;
	.reg .b32 	%r<49>;
	.reg .b32 	%f<3>;
	.reg .b64 	%fd<109>;

	ld.param.f64 	%fd10, [__internal_accurate_pow_param_0];
	{
	.reg .b32 %temp; 
	mov.b64 	{%temp, %r46}, %fd10;
	}
	{
	.reg .b32 %temp; 
	mov.b64 	{%r45, %temp}, %fd10;
	}
	shr.u32 	%r47, %r46, 20;
	setp.gt.u32 	%p1, %r46, 1048575;
	@%p1 bra 	$L__BB7_2;
	mul.f64 	%fd11, %fd10, 0d4350000000000000;
	{
	.reg .b32 %temp; 
	mov.b64 	{%temp, %r46}, %fd11;
	}
	{
	.reg .b32 %temp; 
	mov.b64 	{%r45, %temp}, %fd11;
	}
	shr.u32 	%r16, %r46, 20;
	add.s32 	%r47, %r16, -54;
$L__BB7_2:
	add.s32 	%r48, %r47, -1023;
	and.b32  	%r17, %r46, -2146435073;
	or.b32  	%r18, %r17, 1072693248;
	mov.b64 	%fd107, {%r45, %r18};
	setp.lt.u32 	%p2, %r18, 1073127583;
	@%p2 bra 	$L__BB7_4;
	{
	.reg .b32 %temp; 
	mov.b64 	{%r19, %temp}, %fd107;
	}
	{
	.reg .b32 %temp; 
	mov.b64 	{%temp, %r20}, %fd107;
	}
	add.s32 	%r21, %r20, -1048576;
	mov.b64 	%fd107, {%r19, %r21};
	add.s32 	%r48, %r47, -1022;
$L__BB7_4:
	add.f64 	%fd12, %fd107, 0dBFF0000000000000;
	add.f64 	%fd13, %fd107, 0d3FF0000000000000;
	rcp.approx.ftz.f64 	%fd14, %fd13;
	neg.f64 	%fd15, %fd13;
	fma.rn.f64 	%fd16, %fd15, %fd14, 0d3FF0000000000000;
	fma.rn.f64 	%fd17, %fd16, %fd16, %fd16;
	fma.rn.f64 	%fd18, %fd17, %fd14, %fd14;
	mul.f64 	%fd19, %fd12, %fd18;
	fma.rn.f64 	%fd20, %fd12, %fd18, %fd19;
	mul.f64 	%fd21, %fd20, %fd20;
	fma.rn.f64 	%fd22, %fd21, 0d3EB0F5FF7D2CAFE2, 0d3ED0F5D241AD3B5A;
	fma.rn.f64 	%fd23, %fd22, %fd21, 0d3EF3B20A75488A3F;
	fma.rn.f64 	%fd24, %fd23, %fd21, 0d3F1745CDE4FAECD5;
	fma.rn.f64 	%fd25, %fd24, %fd21, 0d3F3C71C7258A578B;
	fma.rn.f64 	%fd26, %fd25, %fd21, 0d3F6249249242B910;
	fma.rn.f64 	%fd27, %fd26, %fd21, 0d3F89999999999DFB;
	sub.f64 	%fd28, %fd12, %fd20;
	add.f64 	%fd29, %fd28, %fd28;
	neg.f64 	%fd30, %fd20;
	fma.rn.f64 	%fd31, %fd30, %fd12, %fd29;
	mul.f64 	%fd32, %fd18, %fd31;
	fma.rn.f64 	%fd33, %fd21, %fd27, 0d3FB5555555555555;
	mov.f64 	%fd34, 0d3FB5555555555555;
	sub.f64 	%fd35, %fd34, %fd33;
	fma.rn.f64 	%fd36, %fd21, %fd27, %fd35;
	add.f64 	%fd37, %fd36, 0dBC46A4CB00B9E7B0;
	add.f64 	%fd38, %fd33, %fd37;
	sub.f64 	%fd39, %fd33, %fd38;
	add.f64 	%fd40, %fd37, %fd39;
	mul.rn.f64 	%fd41, %fd20, %fd20;
	neg.f64 	%fd42, %fd41;
	fma.rn.f64 	%fd43, %fd20, %fd20, %fd42;
	{
	.reg .b32 %temp; 
	mov.b64 	{%r22, %temp}, %fd32;
	}
	{
	.reg .b32 %temp; 
	mov.b64 	{%temp, %r23}, %fd32;
	}
	add.s32 	%r24, %r23, 1048576;
	mov.b64 	%fd44, {%r22, %r24};
	fma.rn.f64 	%fd45, %fd20, %fd44, %fd43;
	mul.rn.f64 	%fd46, %fd41, %fd20;
	neg.f64 	%fd47, %fd46;
	fma.rn.f64 	%fd48, %fd41, %fd20, %fd47;
	fma.rn.f64 	%fd49, %fd41, %fd32, %fd48;
	fma.rn.f64 	%fd50, %fd45, %fd20, %fd49;
	mul.rn.f64 	%fd51, %fd38, %fd46;
	neg.f64 	%fd52, %fd51;
	fma.rn.f64 	%fd53, %fd38, %fd46, %fd52;
	fma.rn.f64 	%fd54, %fd38, %fd50, %fd53;
	fma.rn.f64 	%fd55, %fd40, %fd46, %fd54;
	add.f64 	%fd56, %fd51, %fd55;
	sub.f64 	%fd57, %fd51, %fd56;
	add.f64 	%fd58, %fd55, %fd57;
	add.f64 	%fd59, %fd20, %fd56;
	sub.f64 	%fd60, %fd20, %fd59;
	add.f64 	%fd61, %fd56, %fd60;
	add.f64 	%fd62, %fd58, %fd61;
	add.f64 	%fd63, %fd32, %fd62;
	add.f64 	%fd64, %fd59, %fd63;
	sub.f64 	%fd65, %fd59, %fd64;
	add.f64 	%fd66, %fd63, %fd65;
	xor.b32  	%r25, %r48, -2147483648;
	mov.b32 	%r26, 1127219200;
	mov.b64 	%fd67, {%r25, %r26};
	mov.b32 	%r27, -2147483648;
	mov.b64 	%fd68, {%r27, %r26};
	sub.f64 	%fd69, %fd67, %fd68;
	fma.rn.f64 	%fd70, %fd69, 0d3FE62E42FEFA39EF, %fd64;
	fma.rn.f64 	%fd71, %fd69, 0dBFE62E42FEFA39EF, %fd70;
	sub.f64 	%fd72, %fd71, %fd64;
	sub.f64 	%fd73, %fd66, %fd72;
	fma.rn.f64 	%fd74, %fd69, 0d3C7ABC9E3B39803F, %fd73;
	add.f64 	%fd75, %fd70, %fd74;
	sub.f64 	%fd76, %fd70, %fd75;
	add.f64 	%fd77, %fd74, %fd76;
	mov.f64 	%fd78, 0d4000000000000000;
	{
	.reg .b32 %temp; 
	mov.b64 	{%temp, %r28}, %fd78;
	}
	{
	.reg .b32 %temp; 
	mov.b64 	{%r29, %temp}, %fd78;
	}
	shl.b32 	%r30, %r28, 1;
	setp.gt.u32 	%p3, %r30, -33554433;
	and.b32  	%r31, %r28, -15728641;
	selp.b32 	%r32, %r31, %r28, %p3;
	mov.b64 	%fd79, {%r29, %r32};
	mul.rn.f64 	%fd80, %fd75, %fd79;
	neg.f64 	%fd81, %fd80;
	fma.rn.f64 	%fd82, %fd75, %fd79, %fd81;
	fma.rn.f64 	%fd83, %fd77, %fd79, %fd82;
	add.f64 	%fd4, %fd80, %fd83;
	sub.f64 	%fd84, %fd80, %fd4;
	add.f64 	%fd5, %fd83, %fd84;
	fma.rn.f64 	%fd85, %fd4, 0d3FF71547652B82FE, 0d4338000000000000;
	{
	.reg .b32 %temp; 
	mov.b64 	{%r13, %temp}, %fd85;
	}
	mov.f64 	%fd86, 0dC338000000000000;
	add.rn.f64 	%fd87, %fd85, %fd86;
	fma.rn.f64 	%fd88, %fd87, 0dBFE62E42FEFA39EF, %fd4;
	fma.rn.f64 	%fd89, %fd87, 0dBC7ABC9E3B39803F, %fd88;
	fma.rn.f64 	%fd90, %fd89, 0d3E5ADE1569CE2BDF, 0d3E928AF3FCA213EA;
	fma.rn.f64 	%fd91, %fd90, %fd89, 0d3EC71DEE62401315;
	fma.rn.f64 	%fd92, %fd91, %fd89, 0d3EFA01997C89EB71;
	fma.rn.f64 	%fd93, %fd92, %fd89, 0d3F2A01A014761F65;
	fma.rn.f64 	%fd94, %fd93, %fd89, 0d3F56C16C1852B7AF;
	fma.rn.f64 	%fd95, %fd94, %fd89, 0d3F81111111122322;
	fma.rn.f64 	%fd96, %fd95, %fd89, 0d3FA55555555502A1;
	fma.rn.f64 	%fd97, %fd96, %fd89, 0d3FC5555555555511;
	fma.rn.f64 	%fd98, %fd97, %fd89, 0d3FE000000000000B;
	fma.rn.f64 	%fd99, %fd98, %fd89, 0d3FF0000000000000;
	fma.rn.f64 	%fd100, %fd99, %fd89, 0d3FF0000000000000;
	{
	.reg .b32 %temp; 
	mov.b64 	{%r14, %temp}, %fd100;
	}
	{
	.reg .b32 %temp; 
	mov.b64 	{%temp, %r15}, %fd100;
	}
	shl.b32 	%r33, %r13, 20;
	add.s32 	%r34, %r33, %r15;
	mov.b64 	%fd108, {%r14, %r34};
	{
	.reg .b32 %temp; 
	mov.b64 	{%temp, %r35}, %fd4;
	}
	mov.b32 	%f2, %r35;
	abs.f32 	%f1, %f2;
	setp.lt.f32 	%p4, %f1, 0f4086232B;
	@%p4 bra 	$L__BB7_7;
	setp.lt.f64 	%p5, %fd4, 0d0000000000000000;
	add.f64 	%fd101, %fd4, 0d7FF0000000000000;
	selp.f64 	%fd108, 0d0000000000000000, %fd101, %p5;
	setp.geu.f32 	%p6, %f1, 0f40874800;
	@%p6 bra 	$L__BB7_7;
	shr.u32 	%r36, %r13, 31;
	add.s32 	%r37, %r13, %r36;
	shr.s32 	%r38, %r37, 1;
	shl.b32 	%r39, %r38, 20;
	add.s32 	%r40, %r15, %r39;
	mov.b64 	%fd102, {%r14, %r40};
	sub.s32 	%r41, %r13, %r38;
	shl.b32 	%r42, %r41, 20;
	add.s32 	%r43, %r42, 1072693248;
	mov.b32 	%r44, 0;
	mov.b64 	%fd103, {%r44, %r43};
	mul.f64 	%fd108, %fd103, %fd102;
$L__BB7_7:
	abs.f64 	%fd104, %fd108;
	setp.eq.f64 	%p7, %fd104, 0d7FF0000000000000;
	fma.rn.f64 	%fd105, %fd108, %fd5, %fd108;
	selp.f64 	%fd106, %fd108, %fd105, %p7;
	st.param.f64 	[func_retval0], %fd106;
	ret;

}


// ===== COMPILED SASS (sm_100) =====

	.target	sm_100

	.elftype	@"ET_EXEC"


//--------------------- .note.nv.tkinfo           --------------------------
	.section	.note.nv.tkinfo,"",@"SHT_NOTE"
	.sectionflags	@"SHF_NOTE_NV_TKINFO"
	.tkinfo
        /*0018*/ 	.word	0x00000002
        /*0030*/ 	.string	""
        /*0030*/ 	.string	"ptxas"
        /*0030*/ 	.string	"Cuda compilation tools, release 13.0, V13.0.88"
        /*0030*/ 	.string	"Build cuda_13.0.r13.0/compiler.36424714_0"
        /*0030*/ 	.string	"-arch sm_100 -m 64 "



//--------------------- .note.nv.cuinfo           --------------------------
	.section	.note.nv.cuinfo,"",@"SHT_NOTE"
	.sectionflags	@"SHF_NOTE_NV_CUINFO"
        /*0018*/ 	.short	0x0002
        /*001a*/ 	.short	0x0064
        /*001c*/ 	.short	0x0082
	.zero		2


//--------------------- .nv.info                  --------------------------
	.section	.nv.info,"",@"SHT_CUDA_INFO"
	.align	4


	//----- nvinfo : EIATTR_REGCOUNT
	.align		4
        /*0000*/ 	.byte	0x04, 0x2f
        /*0002*/ 	.short	(.L_1 - .L_0)
	.align		4
.L_0:
        /*0004*/ 	.word	index@(_Z10build_up_bPfS_S_)
        /*0008*/ 	.word	0x00000024


	//----- nvinfo : EIATTR_FRAME_SIZE
	.align		4
.L_1:
        /*000c*/ 	.byte	0x04, 0x11
        /*000e*/ 	.short	(.L_3 - .L_2)
	.align		4
.L_2:
        /*0010*/ 	.word	index@($_Z10build_up_bPfS_S_$__internal_accurate_pow)
        /*0014*/ 	.word	0x00000000


	//----- nvinfo : EIATTR_FRAME_SIZE
	.align		4
.L_3:
        /*0018*/ 	.byte	0x04, 0x11
        /*001a*/ 	.short	(.L_5 - .L_4)
	.align		4
.L_4:
        /*001c*/ 	.word	index@($__internal_3_$__cuda_sm20_div_rn_f64_full)
        /*0020*/ 	.word	0x00000000


	//----- nvinfo : EIATTR_FRAME_SIZE
	.align		4
.L_5:
        /*0024*/ 	.byte	0x04, 0x11
        /*0026*/ 	.short	(.L_7 - .L_6)
	.align		4
.L_6:
        /*0028*/ 	.word	index@(_Z10build_up_bPfS_S_)
        /*002c*/ 	.word	0x00000000


	//----- nvinfo : EIATTR_REGCOUNT
	.align		4
.L_7:
        /*0030*/ 	.byte	0x04, 0x2f
        /*0032*/ 	.short	(.L_9 - .L_8)
	.align		4
.L_8:
        /*0034*/ 	.word	index@(_Z25pressure_poisson_periodicPfS_S_)
        /*0038*/ 	.word	0x00000028


	//----- nvinfo : EIATTR_FRAME_SIZE
	.align		4
.L_9:
        /*003c*/ 	.byte	0x04, 0x11
        /*003e*/ 	.short	(.L_11 - .L_10)
	.align		4
.L_10:
        /*0040*/ 	.word	index@($_Z25pressure_poisson_periodicPfS_S_$__internal_accurate_pow)
        /*0044*/ 	.word	0x00000000


	//----- nvinfo : EIATTR_FRAME_SIZE
	.align		4
.L_11:
        /*0048*/ 	.byte	0x04, 0x11
        /*004a*/ 	.short	(.L_13 - .L_12)
	.align		4
.L_12:
        /*004c*/ 	.word	index@($__internal_2_$__cuda_sm20_div_rn_f64_full)
        /*0050*/ 	.word	0x00000000


	//----- nvinfo : EIATTR_FRAME_SIZE
	.align		4
.L_13:
        /*0054*/ 	.byte	0x04, 0x11
        /*0056*/ 	.short	(.L_15 - .L_14)
	.align		4
.L_14:
        /*0058*/ 	.word	index@(_Z25pressure_poisson_periodicPfS_S_)
        /*005c*/ 	.word	0x00000000


	//----- nvinfo : EIATTR_REGCOUNT
	.align		4
.L_15:
        /*0060*/ 	.byte	0x04, 0x2f
        /*0062*/ 	.short	(.L_17 - .L_16)
	.align		4
.L_16:
        /*0064*/ 	.word	index@(_Z11init_vectorPf)
        /*0068*/ 	.word	0x00000008


	//----- nvinfo : EIATTR_FRAME_SIZE
	.align		4
.L_17:
        /*006c*/ 	.byte	0x04, 0x11
        /*006e*/ 	.short	(.L_19 - .L_18)
	.align		4
.L_18:
        /*0070*/ 	.word	index@(_Z11init_vectorPf)
        /*0074*/ 	.word	0x00000000


	//----- nvinfo : EIATTR_REGCOUNT
	.align		4
.L_19:
        /*0078*/ 	.byte	0x04, 0x2f
        /*007a*/ 	.short	(.L_21 - .L_20)
	.align		4
.L_20:
        /*007c*/ 	.word	index@(_Z15init_vector_onePf)
        /*0080*/ 	.word	0x0000000a


	//----- nvinfo : EIATTR_FRAME_SIZE
	.align		4
.L_21:
        /*0084*/ 	.byte	0x04, 0x11
        /*0086*/ 	.short	(.L_23 - .L_22)
	.align		4
.L_22:
        /*0088*/ 	.word	index@(_Z15init_vector_onePf)
        /*008c*/ 	.word	0x00000000


	//----- nvinfo : EIATTR_REGCOUNT
	.align		4
.L_23:
        /*0090*/ 	.byte	0x04, 0x2f
        /*0092*/ 	.short	(.L_25 - .L_24)
	.align		4
.L_24:
        /*0094*/ 	.word	index@(_Z12build_up_v_uPfS_S_S_S_)
        /*0098*/ 	.word	0x0000001f


	//----- nvinfo : EIATTR_FRAME_SIZE
	.align		4
.L_25:
        /*009c*/ 	.byte	0x04, 0x11
        /*009e*/ 	.short	(.L_27 - .L_26)
	.align		4
.L_26:
        /*00a0*/ 	.word	index@($_Z12build_up_v_uPfS_S_S_S_$__internal_accurate_pow)
        /*00a4*/ 	.word	0x00000000


	//----- nvinfo : EIATTR_FRAME_SIZE
	.align		4
.L_27:
        /*00a8*/ 	.byte	0x04, 0x11
        /*00aa*/ 	.short	(.L_29 - .L_28)
	.align		4
.L_28:
        /*00ac*/ 	.word	index@($__internal_1_$__cuda_sm3x_div_rn_noftz_f32_slowpath)
        /*00b0*/ 	.word	0x00000000


	//----- nvinfo : EIATTR_FRAME_SIZE
	.align		4
.L_29:
        /*00b4*/ 	.byte	0x04, 0x11
        /*00b6*/ 	.short	(.L_31 - .L_30)
	.align		4
.L_30:
        /*00b8*/ 	.word	index@($__internal_0_$__cuda_sm20_div_rn_f64_full)
        /*00bc*/ 	.word	0x00000000


	//----- nvinfo : EIATTR_FRAME_SIZE
	.align		4
.L_31:
        /*00c0*/ 	.byte	0x04, 0x11
        /*00c2*/ 	.short	(.L_33 - .L_32)
	.align		4
.L_32:
        /*00c4*/ 	.word	index@(_Z12build_up_v_uPfS_S_S_S_)
        /*00c8*/ 	.word	0x00000000


	//----- nvinfo : EIATTR_REGCOUNT
	.align		4
.L_33:
        /*00cc*/ 	.byte	0x04, 0x2f
        /*00ce*/ 	.short	(.L_35 - .L_34)
	.align		4
.L_34:
        /*00d0*/ 	.word	index@(_Z26handle_boundary_conditionsPfS_)
        /*00d4*/ 	.word	0x0000000a


	//----- nvinfo : EIATTR_FRAME_SIZE
	.align		4
.L_35:
        /*00d8*/ 	.byte	0x04, 0x11
        /*00da*/ 	.short	(.L_37 - .L_36)
	.align		4
.L_36:
        /*00dc*/ 	.word	index@(_Z26handle_boundary_conditionsPfS_)
        /*00e0*/ 	.word	0x00000000


	//----- nvinfo : EIATTR_REGCOUNT
	.align		4
.L_37:
        /*00e4*/ 	.byte	0x04, 0x2f
        /*00e6*/ 	.short	(.L_39 - .L_38)
	.align		4
.L_38:
        /*00e8*/ 	.word	index@(_Z3sumRfPf)
        /*00ec*/ 	.word	0x00000010


	//----- nvinfo : EIATTR_FRAME_SIZE
	.align		4
.L_39:
        /*00f0*/ 	.byte	0x04, 0x11
        /*00f2*/ 	.short	(.L_41 - .L_40)
	.align		4
.L_40:
        /*00f4*/ 	.word	index@(_Z3sumRfPf)
        /*00f8*/ 	.word	0x00000000


	//----- nvinfo : EIATTR_MIN_STACK_SIZE
	.align		4
.L_41:
        /*00fc*/ 	.byte	0x04, 0x12
        /*00fe*/ 	.short	(.L_43 - .L_42)
	.align		4
.L_42:
        /*0100*/ 	.word	index@(_Z3sumRfPf)
        /*0104*/ 	.word	0x00000000


	//----- nvinfo : EIATTR_MIN_STACK_SIZE
	.align		4
.L_43:
        /*0108*/ 	.byte	0x04, 0x12
        /*010a*/ 	.short	(.L_45 - .L_44)
	.align		4
.L_44:
        /*010c*/ 	.word	index@(_Z26handle_boundary_conditionsPfS_)
        /*0110*/ 	.word	0x00000000


	//----- nvinfo : EIATTR_MIN_STACK_SIZE
	.align		4
.L_45:
        /*0114*/ 	.byte	0x04, 0x12
        /*0116*/ 	.short	(.L_47 - .L_46)
	.align		4
.L_46:
        /*0118*/ 	.word	index@(_Z12build_up_v_uPfS_S_S_S_)
        /*011c*/ 	.word	0x00000000


	//----- nvinfo : EIATTR_MIN_STACK_SIZE
	.align		4
.L_47:
        /*0120*/ 	.byte	0x04, 0x12
        /*0122*/ 	.short	(.L_49 - .L_48)
	.align		4
.L_48:
        /*0124*/ 	.word	index@(_Z15init_vector_onePf)
        /*0128*/ 	.word	0x00000000


	//----- nvinfo : EIATTR_MIN_STACK_SIZE
	.align		4
.L_49:
        /*012c*/ 	.byte	0x04, 0x12
        /*012e*/ 	.short	(.L_51 - .L_50)
	.align		4
.L_50:
        /*0130*/ 	.word	index@(_Z11init_vectorPf)
        /*0134*/ 	.word	0x00000000


	//----- nvinfo : EIATTR_MIN_STACK_SIZE
	.align		4
.L_51:
        /*0138*/ 	.byte	0x04, 0x12
        /*013a*/ 	.short	(.L_53 - .L_52)
	.align		4
.L_52:
        /*013c*/ 	.word	index@(_Z25pressure_poisson_periodicPfS_S_)
        /*0140*/ 	.word	0x00000000


	//----- nvinfo : EIATTR_MIN_STACK_SIZE
	.align		4
.L_53:
        /*0144*/ 	.byte	0x04, 0x12
        /*0146*/ 	.short	(.L_55 - .L_54)
	.align		4
.L_54:
        /*0148*/ 	.word	index@(_Z10build_up_bPfS_S_)
        /*014c*/ 	.word	0x00000000
.L_55:


//--------------------- .nv.compat                --------------------------
	.section	.nv.compat,"",@"SHT_CUDA_COMPAT_INFO"
	.align	4
        /*0000*/ 	.byte	0x02, 0x09, 0x00, 0x00, 0x02, 0x02, 0x01, 0x00, 0x02, 0x05, 0x05, 0x00, 0x03, 0x07, 0x01, 0x01
        /*0010*/ 	.byte	0x02, 0x03, 0x00, 0x00, 0x02, 0x06, 0x01, 0x00, 0x04, 0x0b, 0x08, 0x00, 0x01, 0x00, 0x00, 0x00
        /*0020*/ 	.byte	0x00, 0x00, 0x00, 0x00


//--------------------- .nv.info._Z3sumRfPf       --------------------------
	.section	.nv.info._Z3sumRfPf,"",@"SHT_CUDA_INFO"
	.sectionflags	@""
	.align	4


	//----- nvinfo : EIATTR_CUDA_API_VERSION
	.align		4
        /*0000*/ 	.byte	0x04, 0x37
        /*0002*/ 	.short	(.L_57 - .L_56)
.L_56:
        /*0004*/ 	.word	0x00000082


	//----- nvinfo : EIATTR_KPARAM_INFO
	.align		4
.L_57:
        /*0008*/ 	.byte	0x04, 0x17
        /*000a*/ 	.short	(.L_59 - .L_58)
.L_58:
        /*000c*/ 	.word	0x00000000
        /*0010*/ 	.short	0x0001
        /*0012*/ 	.short	0x0008
        /*0014*/ 	.byte	0x00, 0xf5, 0x21, 0x00


	//----- nvinfo : EIATTR_KPARAM_INFO
	.align		4
.L_59:
        /*0018*/ 	.byte	0x04, 0x17
        /*001a*/ 	.short	(.L_61 - .L_60)
.L_60:
        /*001c*/ 	.word	0x00000000
        /*0020*/ 	.short	0x0000
        /*0022*/ 	.short	0x0000
        /*0024*/ 	.byte	0x00, 0xf5, 0x21, 0x00


	//----- nvinfo : EIATTR_SPARSE_MMA_MASK
	.align		4
.L_61:
        /*0028*/ 	.byte	0x03, 0x50
        /*002a*/ 	.short	0x0000


	//----- nvinfo : EIATTR_MAXREG_COUNT
	.align		4
        /*002c*/ 	.byte	0x03, 0x1b
        /*002e*/ 	.short	0x00ff


	//----- nvinfo : EIATTR_MERCURY_ISA_VERSION
	.align		4
        /*0030*/ 	.byte	0x03, 0x5f
        /*0032*/ 	.short	0x0101


	//----- nvinfo : EIATTR_VRC_CTA_INIT_COUNT
	.align		4
        /*0034*/ 	.byte	0x02, 0x4a
	.zero		1
	.zero		1


	//----- nvinfo : EIATTR_EXIT_INSTR_OFFSETS
	.align		4
        /*0038*/ 	.byte	0x04, 0x1c
        /*003a*/ 	.short	(.L_63 - .L_62)


	//   ....[0]....
.L_62:
        /*003c*/ 	.word	0x00000830


	//----- nvinfo : EIATTR_CBANK_PARAM_SIZE
	.align		4
.L_63:
        /*0040*/ 	.byte	0x03, 0x19
        /*0042*/ 	.short	0x0010


	//----- nvinfo : EIATTR_PARAM_CBANK
	.align		4
        /*0044*/ 	.byte	0x04, 0x0a
        /*0046*/ 	.short	(.L_65 - .L_64)
	.align		4
.L_64:
        /*0048*/ 	.word	index@(.nv.constant0._Z3sumRfPf)
        /*004c*/ 	.short	0x0380
        /*004e*/ 	.short	0x0010


	//----- nvinfo : EIATTR_SW_WAR
	.align		4
.L_65:
        /*0050*/ 	.byte	0x04, 0x36
        /*0052*/ 	.short	(.L_67 - .L_66)
.L_66:
        /*0054*/ 	.word	0x00000008
.L_67:


//--------------------- .nv.info._Z26handle_boundary_conditionsPfS_ --------------------------
	.section	.nv.info._Z26handle_boundary_conditionsPfS_,"",@"SHT_CUDA_INFO"
	.sectionflags	@""
	.align	4


	//----- nvinfo : EIATTR_CUDA_API_VERSION
	.align		4
        /*0000*/ 	.byte	0x04, 0x37
        /*0002*/ 	.short	(.L_69 - .L_68)
.L_68:
        /*0004*/ 	.word	0x00000082


	//----- nvinfo : EIATTR_KPARAM_INFO
	.align		4
.L_69:
        /*0008*/ 	.byte	0x04, 0x17
        /*000a*/ 	.short	(.L_71 - .L_70)
.L_70:
        /*000c*/ 	.word	0x00000000
        /*0010*/ 	.short	0x0001
        /*0012*/ 	.short	0x0008
        /*0014*/ 	.byte	0x00, 0xf5, 0x21, 0x00


	//----- nvinfo : EIATTR_KPARAM_INFO
	.align		4
.L_71:
        /*0018*/ 	.byte	0x04, 0x17
        /*001a*/ 	.short	(.L_73 - .L_72)
.L_72:
        /*001c*/ 	.word	0x00000000
        /*0020*/ 	.short	0x0000
        /*0022*/ 	.short	0x0000
        /*0024*/ 	.byte	0x00, 0xf5, 0x21, 0x00


	//----- nvinfo : EIATTR_SPARSE_MMA_MASK
	.align		4
.L_73:
        /*0028*/ 	.byte	0x03, 0x50
        /*002a*/ 	.short	0x0000


	//----- nvinfo : EIATTR_MAXREG_COUNT
	.align		4
        /*002c*/ 	.byte	0x03, 0x1b
        /*002e*/ 	.short	0x00ff


	//----- nvinfo : EIATTR_MERCURY_ISA_VERSION
	.align		4
        /*0030*/ 	.byte	0x03, 0x5f
        /*0032*/ 	.short	0x0101


	//----- nvinfo : EIATTR_VRC_CTA_INIT_COUNT
	.align		4
        /*0034*/ 	.byte	0x02, 0x4a
	.zero		1
	.zero		1


	//----- nvinfo : EIATTR_EXIT_INSTR_OFFSETS
	.align		4
        /*0038*/ 	.byte	0x04, 0x1c
        /*003a*/ 	.short	(.L_75 - .L_74)


	//   ....[0]....
.L_74:
        /*003c*/ 	.word	0x000000b0


	//----- nvinfo : EIATTR_CBANK_PARAM_SIZE
	.align		4
.L_75:
        /*0040*/ 	.byte	0x03, 0x19
        /*0042*/ 	.short	0x0010


	//----- nvinfo : EIATTR_PARAM_CBANK
	.align		4
        /*0044*/ 	.byte	0x04, 0x0a
        /*0046*/ 	.short	(.L_77 - .L_76)
	.align		4
.L_76:
        /*0048*/ 	.word	index@(.nv.constant0._Z26handle_boundary_conditionsPfS_)
        /*004c*/ 	.short	0x0380
        /*004e*/ 	.short	0x0010


	//----- nvinfo : EIATTR_SW_WAR
	.align		4
.L_77:
        /*0050*/ 	.byte	0x04, 0x36
        /*0052*/ 	.short	(.L_79 - .L_78)
.L_78:
        /*0054*/ 	.word	0x00000008
.L_79:


//--------------------- .nv.info._Z12build_up_v_uPfS_S_S_S_ --------------------------
	.section	.nv.info._Z12build_up_v_uPfS_S_S_S_,"",@"SHT_CUDA_INFO"
	.sectionflags	@""
	.align	4


	//----- nvinfo : EIATTR_CUDA_API_VERSION
	.align		4
        /*0000*/ 	.byte	0x04, 0x37
        /*0002*/ 	.short	(.L_81 - .L_80)
.L_80:
        /*0004*/ 	.word	0x00000082


	//----- nvinfo : EIATTR_KPARAM_INFO
	.align		4
.L_81:
        /*0008*/ 	.byte	0x04, 0x17
        /*000a*/ 	.short	(.L_83 - .L_82)
.L_82:
        /*000c*/ 	.word	0x00000000
        /*0010*/ 	.short	0x0004
        /*0012*/ 	.short	0x0020
        /*0014*/ 	.byte	0x00, 0xf5, 0x21, 0x00


	//----- nvinfo : EIATTR_KPARAM_INFO
	.align		4
.L_83:
        /*0018*/ 	.byte	0x04, 0x17
        /*001a*/ 	.short	(.L_85 - .L_84)
.L_84:
        /*001c*/ 	.word	0x00000000
        /*0020*/ 	.short	0x0003
        /*0022*/ 	.short	0x0018
        /*0024*/ 	.byte	0x00, 0xf5, 0x21, 0x00


	//----- nvinfo : EIATTR_KPARAM_INFO
	.align		4
.L_85:
        /*0028*/ 	.byte	0x04, 0x17
        /*002a*/ 	.short	(.L_87 - .L_86)
.L_86:
        /*002c*/ 	.word	0x00000000
        /*0030*/ 	.short	0x0002
        /*0032*/ 	.short	0x0010
        /*0034*/ 	.byte	0x00, 0xf5, 0x21, 0x00


	//----- nvinfo : EIATTR_KPARAM_INFO
	.align		4
.L_87:
        /*0038*/ 	.byte	0x04, 0x17
        /*003a*/ 	.short	(.L_89 - .L_88)
.L_88:
        /*003c*/ 	.word	0x00000000
        /*0040*/ 	.short	0x0001
        /*0042*/ 	.short	0x0008
        /*0044*/ 	.byte	0x00, 0xf5, 0x21, 0x00


	//----- nvinfo : EIATTR_KPARAM_INFO
	.align		4
.L_89:
        /*0048*/ 	.byte	0x04, 0x17
        /*004a*/ 	.short	(.L_91 - .L_90)
.L_90:
        /*004c*/ 	.word	0x00000000
        /*0050*/ 	.short	0x0000
        /*0052*/ 	.short	0x0000
        /*0054*/ 	.byte	0x00, 0xf5, 0x21, 0x00


	//----- nvinfo : EIATTR_SPARSE_MMA_MASK
	.align		4
.L_91:
        /*0058*/ 	.byte	0x03, 0x50
        /*005a*/ 	.short	0x0000


	//----- nvinfo : EIATTR_MAXREG_COUNT
	.align		4
        /*005c*/ 	.byte	0x03, 0x1b
        /*005e*/ 	.short	0x00ff


	//----- nvinfo : EIATTR_MERCURY_ISA_VERSION
	.align		4
        /*0060*/ 	.byte	0x03, 0x5f
        /*0062*/ 	.short	0x0101


	//----- nvinfo : EIATTR_VRC_CTA_INIT_COUNT
	.align		4
        /*0064*/ 	.byte	0x02, 0x4a
	.zero		1
	.zero		1


	//----- nvinfo : EIATTR_EXIT_INSTR_OFFSETS
	.align		4
        /*0068*/ 	.byte	0x04, 0x1c
        /*006a*/ 	.short	(.L_93 - .L_92)


	//   ....[0]....
.L_92:
        /*006c*/ 	.word	0x00001a80


	//----- nvinfo : EIATTR_CRS_STACK_SIZE
	.align		4
.L_93:
        /*0070*/ 	.byte	0x04, 0x1e
        /*0072*/ 	.short	(.L_95 - .L_94)
.L_94:
        /*0074*/ 	.word	0x00000000


	//----- nvinfo : EIATTR_CBANK_PARAM_SIZE
	.align		4
.L_95:
        /*0078*/ 	.byte	0x03, 0x19
        /*007a*/ 	.short	0x0028


	//----- nvinfo : EIATTR_PARAM_CBANK
	.align		4
        /*007c*/ 	.byte	0x04, 0x0a
        /*007e*/ 	.short	(.L_97 - .L_96)
	.align		4
.L_96:
        /*0080*/ 	.word	index@(.nv.constant0._Z12build_up_v_uPfS_S_S_S_)
        /*0084*/ 	.short	0x0380
        /*0086*/ 	.short	0x0028


	//----- nvinfo : EIATTR_SW_WAR
	.align		4
.L_97:
        /*0088*/ 	.byte	0x04, 0x36
        /*008a*/ 	.short	(.L_99 - .L_98)
.L_98:
        /*008c*/ 	.word	0x00000008
.L_99:


//--------------------- .nv.info._Z15init_vector_onePf --------------------------
	.section	.nv.info._Z15init_vector_onePf,"",@"SHT_CUDA_INFO"
	.sectionflags	@""
	.align	4


	//----- nvinfo : EIATTR_CUDA_API_VERSION
	.align		4
        /*0000*/ 	.byte	0x04, 0x37
        /*0002*/ 	.short	(.L_101 - .L_100)
.L_100:
        /*0004*/ 	.word	0x00000082


	//----- nvinfo : EIATTR_KPARAM_INFO
	.align		4
.L_101:
        /*0008*/ 	.byte	0x04, 0x17
        /*000a*/ 	.short	(.L_103 - .L_102)
.L_102:
        /*000c*/ 	.word	0x00000000
        /*0010*/ 	.short	0x0000
        /*0012*/ 	.short	0x0000
        /*0014*/ 	.byte	0x00, 0xf5, 0x21, 0x00


	//----- nvinfo : EIATTR_SPARSE_MMA_MASK
	.align		4
.L_103:
        /*0018*/ 	.byte	0x03, 0x50
        /*001a*/ 	.short	0x0000


	//----- nvinfo : EIATTR_MAXREG_COUNT
	.align		4
        /*001c*/ 	.byte	0x03, 0x1b
        /*001e*/ 	.short	0x00ff


	//----- nvinfo : EIATTR_MERCURY_ISA_VERSION
	.align		4
        /*0020*/ 	.byte	0x03, 0x5f
        /*0022*/ 	.short	0x0101


	//----- nvinfo : EIATTR_VRC_CTA_INIT_COUNT
	.align		4
        /*0024*/ 	.byte	0x02, 0x4a
	.zero		1
	.zero		1


	//----- nvinfo : EIATTR_EXIT_INSTR_OFFSETS
	.align		4
        /*0028*/ 	.byte	0x04, 0x1c
        /*002a*/ 	.short	(.L_105 - .L_104)


	//   ....[0]....
.L_104:
        /*002c*/ 	.word	0x00000300


	//----- nvinfo : EIATTR_CBANK_PARAM_SIZE
	.align		4
.L_105:
        /*0030*/ 	.byte	0x03, 0x19
        /*0032*/ 	.short	0x0008


	//----- nvinfo : EIATTR_PARAM_CBANK
	.align		4
        /*0034*/ 	.byte	0x04, 0x0a
        /*0036*/ 	.short	(.L_107 - .L_106)
	.align		4
.L_106:
        /*0038*/ 	.word	index@(.nv.constant0._Z15init_vector_onePf)
        /*003c*/ 	.short	0x0380
        /*003e*/ 	.short	0x0008


	//----- nvinfo : EIATTR_SW_WAR
	.align		4
.L_107:
        /*0040*/ 	.byte	0x04, 0x36
        /*0042*/ 	.short	(.L_109 - .L_108)
.L_108:
        /*0044*/ 	.word	0x00000008
.L_109:


//--------------------- .nv.info._Z11init_vectorPf --------------------------
	.section	.nv.info._Z11init_vectorPf,"",@"SHT_CUDA_INFO"
	.sectionflags	@""
	.align	4


	//----- nvinfo : EIATTR_CUDA_API_VERSION
	.align		4
        /*0000*/ 	.byte	0x04, 0x37
        /*0002*/ 	.short	(.L_111 - .L_110)
.L_110:
        /*0004*/ 	.word	0x00000082


	//----- nvinfo : EIATTR_KPARAM_INFO
	.align		4
.L_111:
        /*0008*/ 	.byte	0x04, 0x17
        /*000a*/ 	.short	(.L_113 - .L_112)
.L_112:
        /*000c*/ 	.word	0x00000000
        /*0010*/ 	.short	0x0000
        /*0012*/ 	.short	0x0000
        /*0014*/ 	.byte	0x00, 0xf5, 0x21, 0x00


	//----- nvinfo : EIATTR_SPARSE_MMA_MASK
	.align		4
.L_113:
        /*0018*/ 	.byte	0x03, 0x50
        /*001a*/ 	.short	0x0000


	//----- nvinfo : EIATTR_MAXREG_COUNT
	.align		4
        /*001c*/ 	.byte	0x03, 0x1b
        /*001e*/ 	.short	0x00ff


	//----- nvinfo : EIATTR_MERCURY_ISA_VERSION
	.align		4
        /*0020*/ 	.byte	0x03, 0x5f
        /*0022*/ 	.short	0x0101


	//----- nvinfo : EIATTR_VRC_CTA_INIT_COUNT
	.align		4
        /*0024*/ 	.byte	0x02, 0x4a
	.zero		1
	.zero		1


	//----- nvinfo : EIATTR_EXIT_INSTR_OFFSETS
	.align		4
        /*0028*/ 	.byte	0x04, 0x1c
        /*002a*/ 	.short	(.L_115 - .L_114)


	//   ....[0]....
.L_114:
        /*002c*/ 	.word	0x000002f0


	//----- nvinfo : EIATTR_CBANK_PARAM_SIZE
	.align		4
.L_115:
        /*0030*/ 	.byte	0x03, 0x19
        /*0032*/ 	.short	0x0008


	//----- nvinfo : EIATTR_PARAM_CBANK
	.align		4
        /*0034*/ 	.byte	0x04, 0x0a
        /*0036*/ 	.short	(.L_117 - .L_116)
	.align		4
.L_116:
        /*0038*/ 	.word	index@(.nv.constant0._Z11init_vectorPf)
        /*003c*/ 	.short	0x0380
        /*003e*/ 	.short	0x0008


	//----- nvinfo : EIATTR_SW_WAR
	.align		4
.L_117:
        /*0040*/ 	.byte	0x04, 0x36
        /*0042*/ 	.short	(.L_119 - .L_118)
.L_118:
        /*0044*/ 	.word	0x00000008
.L_119:


//--------------------- .nv.info._Z25pressure_poisson_periodicPfS_S_ --------------------------
	.section	.nv.info._Z25pressure_poisson_periodicPfS_S_,"",@"SHT_CUDA_INFO"
	.sectionflags	@""
	.align	4


	//----- nvinfo : EIATTR_CUDA_API_VERSION
	.align		4
        /*0000*/ 	.byte	0x04, 0x37
        /*0002*/ 	.short	(.L_121 - .L_120)
.L_120:
        /*0004*/ 	.word	0x00000082


	//----- nvinfo : EIATTR_KPARAM_INFO
	.align		4
.L_121:
        /*0008*/ 	.byte	0x04, 0x17
        /*000a*/ 	.short	(.L_123 - .L_122)
.L_122:
        /*000c*/ 	.word	0x00000000
        /*0010*/ 	.short	0x0002
        /*0012*/ 	.short	0x0010
        /*0014*/ 	.byte	0x00, 0xf5, 0x21, 0x00


	//----- nvinfo : EIATTR_KPARAM_INFO
	.align		4
.L_123:
        /*0018*/ 	.byte	0x04, 0x17
        /*001a*/ 	.short	(.L_125 - .L_124)
.L_124:
        /*001c*/ 	.word	0x00000000
        /*0020*/ 	.short	0x0001
        /*0022*/ 	.short	0x0008
        /*0024*/ 	.byte	0x00, 0xf5, 0x21, 0x00


	//----- nvinfo : EIATTR_KPARAM_INFO
	.align		4
.L_125:
        /*0028*/ 	.byte	0x04, 0x17
        /*002a*/ 	.short	(.L_127 - .L_126)
.L_126:
        /*002c*/ 	.word	0x00000000
        /*0030*/ 	.short	0x0000
        /*0032*/ 	.short	0x0000
        /*0034*/ 	.byte	0x00, 0xf5, 0x21, 0x00


	//----- nvinfo : EIATTR_SPARSE_MMA_MASK
	.align		4
.L_127:
        /*0038*/ 	.byte	0x03, 0x50
        /*003a*/ 	.short	0x0000


	//----- nvinfo : EIATTR_MAXREG_COUNT
	.align		4
        /*003c*/ 	.byte	0x03, 0x1b
        /*003e*/ 	.short	0x00ff


	//----- nvinfo : EIATTR_MERCURY_ISA_VERSION
	.align		4
        /*0040*/ 	.byte	0x03, 0x5f
        /*0042*/ 	.short	0x0101


	//----- nvinfo : EIATTR_VRC_CTA_INIT_COUNT
	.align		4
        /*0044*/ 	.byte	0x02, 0x4a
	.zero		1
	.zero		1


	//----- nvinfo : EIATTR_EXIT_INSTR_OFFSETS
	.align		4
        /*0048*/ 	.byte	0x04, 0x1c
        /*004a*/ 	.short	(.L_129 - .L_128)


	//   ....[0]....
.L_128:
        /*004c*/ 	.word	0x00001b90


	//----- nvinfo : EIATTR_CRS_STACK_SIZE
	.align		4
.L_129:
        /*0050*/ 	.byte	0x04, 0x1e
        /*0052*/ 	.short	(.L_131 - .L_130)
.L_130:
        /*0054*/ 	.word	0x00000000


	//----- nvinfo : EIATTR_CBANK_PARAM_SIZE
	.align		4
.L_131:
        /*0058*/ 	.byte	0x03, 0x19
        /*005a*/ 	.short	0x0018


	//----- nvinfo : EIATTR_PARAM_CBANK
	.align		4
        /*005c*/ 	.byte	0x04, 0x0a
        /*005e*/ 	.short	(.L_133 - .L_132)
	.align		4
.L_132:
        /*0060*/ 	.word	index@(.nv.constant0._Z25pressure_poisson_periodicPfS_S_)
        /*0064*/ 	.short	0x0380
        /*0066*/ 	.short	0x0018


	//----- nvinfo : EIATTR_SW_WAR
	.align		4
.L_133:
        /*0068*/ 	.byte	0x04, 0x36
        /*006a*/ 	.short	(.L_135 - .L_134)
.L_134:
        /*006c*/ 	.word	0x00000008
.L_135:


//--------------------- .nv.info._Z10build_up_bPfS_S_ --------------------------
	.section	.nv.info._Z10build_up_bPfS_S_,"",@"SHT_CUDA_INFO"
	.sectionflags	@""
	.align	4


	//----- nvinfo : EIATTR_CUDA_API_VERSION
	.align		4
        /*0000*/ 	.byte	0x04, 0x37
        /*0002*/ 	.short	(.L_137 - .L_136)
.L_136:
        /*0004*/ 	.word	0x00000082


	//----- nvinfo : EIATTR_KPARAM_INFO
	.align		4
.L_137:
        /*0008*/ 	.byte	0x04, 0x17
        /*000a*/ 	.short	(.L_139 - .L_138)
.L_138:
        /*000c*/ 	.word	0x00000000
        /*0010*/ 	.short	0x0002
        /*0012*/ 	.short	0x0010
        /*0014*/ 	.byte	0x00, 0xf5, 0x21, 0x00


	//----- nvinfo : EIATTR_KPARAM_INFO
	.align		4
.L_139:
        /*0018*/ 	.byte	0x04, 0x17
        /*001a*/ 	.short	(.L_141 - .L_140)
.L_140:
        /*001c*/ 	.word	0x00000000
        /*0020*/ 	.short	0x0001
        /*0022*/ 	.short	0x0008
        /*0024*/ 	.byte	0x00, 0xf5, 0x21, 0x00


	//----- nvinfo : EIATTR_KPARAM_INFO
	.align		4
.L_141:
        /*0028*/ 	.byte	0x04, 0x17
        /*002a*/ 	.short	(.L_143 - .L_142)
.L_142:
        /*002c*/ 	.word	0x00000000
        /*0030*/ 	.short	0x0000
        /*0032*/ 	.short	0x0000
        /*0034*/ 	.byte	0x00, 0xf5, 0x21, 0x00


	//----- nvinfo : EIATTR_SPARSE_MMA_MASK
	.align		4
.L_143:
        /*0038*/ 	.byte	0x03, 0x50
        /*003a*/ 	.short	0x0000


	//----- nvinfo : EIATTR_MAXREG_COUNT
	.align		4
        /*003c*/ 	.byte	0x03, 0x1b
        /*003e*/ 	.short	0x00ff


	//----- nvinfo : EIATTR_MERCURY_ISA_VERSION
	.align		4
        /*0040*/ 	.byte	0x03, 0x5f
        /*0042*/ 	.short	0x0101


	//----- nvinfo : EIATTR_VRC_CTA_INIT_COUNT
	.align		4
        /*0044*/ 	.byte	0x02, 0x4a
	.zero		1
	.zero		1


	//----- nvinfo : EIATTR_EXIT_INSTR_OFFSETS
	.align		4
        /*0048*/ 	.byte	0x04, 0x1c
        /*004a*/ 	.short	(.L_145 - .L_144)


	//   ....[0]....
.L_144:
        /*004c*/ 	.word	0x00001ff0


	//----- nvinfo : EIATTR_CRS_STACK_SIZE
	.align		4
.L_145:
        /*0050*/ 	.byte	0x04, 0x1e
        /*0052*/ 	.short	(.L_147 - .L_146)
.L_146:
        /*0054*/ 	.word	0x00000000


	//----- nvinfo : EIATTR_CBANK_PARAM_SIZE
	.align		4
.L_147:
        /*0058*/ 	.byte	0x03, 0x19
        /*005a*/ 	.short	0x0018


	//----- nvinfo : EIATTR_PARAM_CBANK
	.align		4
        /*005c*/ 	.byte	0x04, 0x0a
        /*005e*/ 	.short	(.L_149 - .L_148)
	.align		4
.L_148:
        /*0060*/ 	.word	index@(.nv.constant0._Z10build_up_bPfS_S_)
        /*0064*/ 	.short	0x0380
        /*0066*/ 	.short	0x0018


	//----- nvinfo : EIATTR_SW_WAR
	.align		4
.L_149:
        /*0068*/ 	.byte	0x04, 0x36
        /*006a*/ 	.short	(.L_151 - .L_150)
.L_150:
        /*006c*/ 	.word	0x00000008
.L_151:


//--------------------- .nv.callgraph             --------------------------
	.section	.nv.callgraph,"",@"SHT_CUDA_CALLGRAPH"
	.align	4
	.sectionentsize	8
	.align		4
        /*0000*/ 	.word	0x00000000
	.align		4
        /*0004*/ 	.word	0xffffffff
	.align		4
        /*0008*/ 	.word	0x00000000
	.align		4
        /*000c*/ 	.word	0xfffffffe
	.align		4
        /*0010*/ 	.word	0x00000000
	.align		4
        /*0014*/ 	.word	0xfffffffd
	.align		4
        /*0018*/ 	.word	0x00000000
	.align		4
        /*001c*/ 	.word	0xfffffffc


//--------------------- .text._Z3sumRfPf          --------------------------
	.section	.text._Z3sumRfPf,"ax",@progbits
	.align	128
        .global         _Z3sumRfPf
        .type           _Z3sumRfPf,@function
        .size           _Z3sumRfPf,(.L_x_125 - _Z3sumRfPf)
        .other          _Z3sumRfPf,@"STO_CUDA_ENTRY STV_DEFAULT"
_Z3sumRfPf:
.text._Z3sumRfPf:
[----:B------:R-:W-:Y:S01]  /*0000*/  LDC R1, c[0x0][0x37c] ;  /* 0x0000df00ff017b82 */ /* 0x000fe20000000800 */
[----:B------:R-:W0:Y:S07]  /*0010*/  S2R R7, SR_TID.X ;  /* 0x0000000000077919 */ /* 0x000e2e0000002100 */
[----:B------:R-:W1:Y:S01]  /*0020*/  LDC.64 R4, c[0x0][0x388] ;  /* 0x0000e200ff047b82 */ /* 0x000e620000000a00 */
[----:B------:R-:W2:Y:S07]  /*0030*/  LDCU.64 UR4, c[0x0][0x358] ;  /* 0x00006b00ff0477ac */ /* 0x000eae0008000a00 */
[----:B------:R-:W2:Y:S01]  /*0040*/  LDC.64 R2, c[0x0][0x380] ;  /* 0x0000e000ff027b82 */ /* 0x000ea20000000a00 */
[----:B0-----:R-:W-:Y:S01]  /*0050*/  IMAD R7, R7, 0x29, RZ ;  /* 0x0000002907077824 */ /* 0x001fe200078e02ff */
[----:B--2---:R-:W2:Y:S03]  /*0060*/  LDG.E R0, desc[UR4][R2.64] ;  /* 0x0000000402007981 */ /* 0x004ea6000c1e1900 */
[----:B-1----:R-:W-:-:S05]  /*0070*/  IMAD.WIDE.U32 R4, R7, 0x4, R4 ;  /* 0x0000000407047825 */ /* 0x002fca00078e0004 */
[----:B------:R-:W2:Y:S02]  /*0080*/  LDG.E R7, desc[UR4][R4.64] ;  /* 0x0000000404077981 */ /* 0x000ea4000c1e1900 */
[----:B--2---:R-:W-:-:S05]  /*0090*/  FADD R7, R0, R7 ;  /* 0x0000000700077221 */ /* 0x004fca0000000000 */
[----:B------:R0:W-:Y:S04]  /*00a0*/  STG.E desc[UR4][R2.64], R7 ;  /* 0x0000000702007986 */ /* 0x0001e8000c101904 */
[----:B------:R-:W2:Y:S02]  /*00b0*/  LDG.E R0, desc[UR4][R4.64+0x4] ;  /* 0x0000040404007981 */ /* 0x000ea4000c1e1900 */
[----:B--2---:R-:W-:-:S05]  /*00c0*/  FADD R9, R7, R0 ;  /* 0x0000000007097221 */ /* 0x004fca0000000000 */
[----:B------:R1:W-:Y:S04]  /*00d0*/  STG.E desc[UR4][R2.64], R9 ;  /* 0x0000000902007986 */ /* 0x0003e8000c101904 */
[----:B------:R-:W2:Y:S02]  /*00e0*/  LDG.E R0, desc[UR4][R4.64+0x8] ;  /* 0x0000080404007981 */ /* 0x000ea4000c1e1900 */
[----:B--2---:R-:W-:-:S05]  /*00f0*/  FADD R11, R9, R0 ;  /* 0x00000000090b7221 */ /* 0x004fca0000000000 */
[----:B------:R2:W-:Y:S04]  /*0100*/  STG.E desc[UR4][R2.64], R11 ;  /* 0x0000000b02007986 */ /* 0x0005e8000c101904 */
[----:B------:R-:W3:Y:S02]  /*0110*/  LDG.E R0, desc[UR4][R4.64+0xc] ;  /* 0x00000c0404007981 */ /* 0x000ee4000c1e1900 */
[----:B---3--:R-:W-:-:S05]  /*0120*/  FADD R13, R11, R0 ;  /* 0x000000000b0d7221 */ /* 0x008fca0000000000 */
[----:B------:R3:W-:Y:S04]  /*0130*/  STG.E desc[UR4][R2.64], R13 ;  /* 0x0000000d02007986 */ /* 0x0007e8000c101904 */
[----:B------:R-:W0:Y:S02]  /*0140*/  LDG.E R0, desc[UR4][R4.64+0x10] ;  /* 0x0000100404007981 */ /* 0x000e24000c1e1900 */
[----:B0-----:R-:W-:-:S05]  /*0150*/  FADD R7, R13, R0 ;  /* 0x000000000d077221 */ /* 0x001fca0000000000 */
[----:B------:R0:W-:Y:S04]  /*0160*/  STG.E desc[UR4][R2.64], R7 ;  /* 0x0000000702007986 */ /* 0x0001e8000c101904 */
[----:B------:R-:W1:Y:S02]  /*0170*/  LDG.E R0, desc[UR4][R4.64+0x14] ;  /* 0x0000140404007981 */ /* 0x000e64000c1e1900 */
[----:B-1----:R-:W-:-:S05]  /*0180*/  FADD R9, R7, R0 ;  /* 0x0000000007097221 */ /* 0x002fca0000000000 */
        /* <DEDUP_REMOVED lines=96> */
[----:B------:R-:W-:Y:S04]  /*0790*/  STG.E desc[UR4][R2.64], R9 ;  /* 0x0000000902007986 */ /* 0x000fe8000c101904 */
[----:B------:R-:W2:Y:S02]  /*07a0*/  LDG.E R0, desc[UR4][R4.64+0x98] ;  /* 0x0000980404007981 */ /* 0x000ea4000c1e1900 */
[----:B--2---:R-:W-:-:S05]  /*07b0*/  FADD R11, R9, R0 ;  /* 0x00000000090b7221 */ /* 0x004fca0000000000 */
[----:B------:R-:W-:Y:S04]  /*07c0*/  STG.E desc[UR4][R2.64], R11 ;  /* 0x0000000b02007986 */ /* 0x000fe8000c101904 */
[----:B------:R-:W3:Y:S02]  /*07d0*/  LDG.E R0, desc[UR4][R4.64+0x9c] ;  /* 0x00009c0404007981 */ /* 0x000ee4000c1e1900 */
[----:B---3--:R-:W-:-:S05]  /*07e0*/  FADD R13, R11, R0 ;  /* 0x000000000b0d7221 */ /* 0x008fca0000000000 */
[----:B------:R-:W-:Y:S04]  /*07f0*/  STG.E desc[UR4][R2.64], R13 ;  /* 0x0000000d02007986 */ /* 0x000fe8000c101904 */
[----:B------:R-:W0:Y:S02]  /*0800*/  LDG.E R0, desc[UR4][R4.64+0xa0] ;  /* 0x0000a00404007981 */ /* 0x000e24000c1e1900 */
[----:B0-----:R-:W-:-:S05]  /*0810*/  FADD R7, R13, R0 ;  /* 0x000000000d077221 */ /* 0x001fca0000000000 */
[----:B------:R-:W-:Y:S01]  /*0820*/  STG.E desc[UR4][R2.64], R7 ;  /* 0x0000000702007986 */ /* 0x000fe2000c101904 */
[----:B------:R-:W-:Y:S05]  /*0830*/  EXIT ;  /* 0x000000000000794d */ /* 0x000fea0003800000 */
.L_x_0:
[----:B------:R-:W-:-:S00]  /*0840*/  BRA `(.L_x_0) ;  /* 0xfffffffc00fc7947 */ /* 0x000fc0000383ffff */
[----:B------:R-:W-:-:S00]  /*0850*/  NOP ;  /* 0x0000000000007918 */ /* 0x000fc00000000000 */
        /* <DEDUP_REMOVED lines=10> */
.L_x_125:


//--------------------- .text._Z26handle_boundary_conditionsPfS_ --------------------------
	.section	.text._Z26handle_boundary_conditionsPfS_,"ax",@progbits
	.align	128
        .global         _Z26handle_boundary_conditionsPfS_
        .type           _Z26handle_boundary_conditionsPfS_,@function
        .size           _Z26handle_boundary_conditionsPfS_,(.L_x_126 - _Z26handle_boundary_conditionsPfS_)
        .other          _Z26handle_boundary_conditionsPfS_,@"STO_CUDA_ENTRY STV_DEFAULT"
_Z26handle_boundary_conditionsPfS_:
.text._Z26handle_boundary_conditionsPfS_:
[----:B------:R-:W-:Y:S01]  /*0000*/  LDC R1, c[0x0][0x37c] ;  /* 0x0000df00ff017b82 */ /* 0x000fe20000000800 */
[----:B------:R-:W0:Y:S07]  /*0010*/  S2R R7, SR_TID.X ;  /* 0x0000000000077919 */ /* 0x000e2e0000002100 */
[----:B------:R-:W0:Y:S01]  /*0020*/  LDC.64 R2, c[0x0][0x380] ;  /* 0x0000e000ff027b82 */ /* 0x000e220000000a00 */
[----:B------:R-:W1:Y:S07]  /*0030*/  LDCU.64 UR4, c[0x0][0x358] ;  /* 0x00006b00ff0477ac */ /* 0x000e6e0008000a00 */
[----:B------:R-:W2:Y:S01]  /*0040*/  LDC.64 R4, c[0x0][0x388] ;  /* 0x0000e200ff047b82 */ /* 0x000ea20000000a00 */
[----:B0-----:R-:W-:-:S04]  /*0050*/  IMAD.WIDE.U32 R2, R7, 0x4, R2 ;  /* 0x0000000407027825 */ /* 0x001fc800078e0002 */
[----:B--2---:R-:W-:Y:S01]  /*0060*/  IMAD.WIDE.U32 R4, R7, 0x4, R4 ;  /* 0x0000000407047825 */ /* 0x004fe200078e0004 */
[----:B-1----:R-:W-:Y:S04]  /*0070*/  STG.E desc[UR4][R2.64], RZ ;  /* 0x000000ff02007986 */ /* 0x002fe8000c101904 */
[----:B------:R-:W-:Y:S04]  /*0080*/  STG.E desc[UR4][R2.64+0x19a0], RZ ;  /* 0x0019a0ff02007986 */ /* 0x000fe8000c101904 */
[----:B------:R-:W-:Y:S04]  /*0090*/  STG.E desc[UR4][R4.64], RZ ;  /* 0x000000ff04007986 */ /* 0x000fe8000c101904 */
[----:B------:R-:W-:Y:S01]  /*00a0*/  STG.E desc[UR4][R4.64+0x19a0], RZ ;  /* 0x0019a0ff04007986 */ /* 0x000fe2000c101904 */
[----:B------:R-:W-:Y:S05]  /*00b0*/  EXIT ;  /* 0x000000000000794d */ /* 0x000fea0003800000 */
.L_x_1:
        /* <DEDUP_REMOVED lines=12> */
.L_x_126:


//--------------------- .text._Z12build_up_v_uPfS_S_S_S_ --------------------------
	.section	.text._Z12build_up_v_uPfS_S_S_S_,"ax",@progbits
	.align	128
        .global         _Z12build_up_v_uPfS_S_S_S_
        .type           _Z12build_up_v_uPfS_S_S_S_,@function
        .size           _Z12build_up_v_uPfS_S_S_S_,(.L_x_120 - _Z12build_up_v_uPfS_S_S_S_)
        .other          _Z12build_up_v_uPfS_S_S_S_,@"STO_CUDA_ENTRY STV_DEFAULT"
_Z12build_up_v_uPfS_S_S_S_:
.text._Z12build_up_v_uPfS_S_S_S_:
[----:B------:R-:W-:Y:S01]  /*0000*/  LDC R1, c[0x0][0x37c] ;  /* 0x0000df00ff017b82 */ /* 0x000fe20000000800 */
[----:B------:R-:W-:-:S07]  /*0010*/  MOV R0, 0x30 ;  /* 0x0000003000007802 */ /* 0x000fce0000000f00 */
[----:B------:R-:W-:Y:S05]  /*0020*/  CALL.REL.NOINC `($_Z12build_up_v_uPfS_S_S_S_$__internal_accurate_pow) ;  /* 0x00000024006c7944 */ /* 0x000fea0003c00000 */
[----:B------:R-:W0:Y:S01]  /*0030*/  MUFU.RCP64H R3, R5 ;  /* 0x0000000500037308 */ /* 0x000e220000001800 */
[----:B------:R-:W-:Y:S01]  /*0040*/  HFMA2 R2, -RZ, RZ, 0, 5.9604644775390625e-08 ;  /* 0x00000001ff027431 */ /* 0x000fe200000001ff */
[----:B------:R-:W-:Y:S01]  /*0050*/  UMOV UR4, 0x40000000 ;  /* 0x4000000000047882 */ /* 0x000fe20000000000 */
[----:B------:R-:W-:Y:S01]  /*0060*/  UMOV UR5, 0x3f847ae1 ;  /* 0x3f847ae100057882 */ /* 0x000fe20000000000 */
[----:B------:R-:W1:Y:S03]  /*0070*/  S2R R10, SR_TID.X ;  /* 0x00000000000a7919 */ /* 0x000e660000002100 */
[----:B0-----:R-:W-:-:S08]  /*0080*/  DFMA R6, -R4, R2, 1 ;  /* 0x3ff000000406742b */ /* 0x001fd00000000102 */
[----:B------:R-:W-:-:S08]  /*0090*/  DFMA R6, R6, R6, R6 ;  /* 0x000000060606722b */ /* 0x000fd00000000006 */
[----:B------:R-:W-:-:S08]  /*00a0*/  DFMA R6, R2, R6, R2 ;  /* 0x000000060206722b */ /* 0x000fd00000000002 */
[----:B------:R-:W-:-:S08]  /*00b0*/  DFMA R2, -R4, R6, 1 ;  /* 0x3ff000000402742b */ /* 0x000fd00000000106 */
[----:B------:R-:W-:-:S08]  /*00c0*/  DFMA R2, R6, R2, R6 ;  /* 0x000000020602722b */ /* 0x000fd00000000006 */
[----:B------:R-:W-:-:S08]  /*00d0*/  DMUL R6, R2, UR4 ;  /* 0x0000000402067c28 */ /* 0x000fd00008000000 */
[----:B------:R-:W-:-:S08]  /*00e0*/  DFMA R8, -R4, R6, UR4 ;  /* 0x0000000404087e2b */ /* 0x000fd00008000106 */
[----:B------:R-:W-:-:S10]  /*00f0*/  DFMA R2, R2, R8, R6 ;  /* 0x000000080202722b */ /* 0x000fd40000000006 */
[----:B------:R-:W-:-:S05]  /*0100*/  FFMA R0, RZ, R5, R3 ;  /* 0x00000005ff007223 */ /* 0x000fca0000000003 */
[----:B------:R-:W-:-:S13]  /*0110*/  FSETP.GT.AND P0, PT, |R0|, 1.469367938527859385e-39, PT ;  /* 0x001000000000780b */ /* 0x000fda0003f04200 */
[----:B-1----:R-:W-:Y:S05]  /*0120*/  @P0 BRA `(.L_x_2) ;  /* 0x0000000000100947 */ /* 0x002fea0003800000 */
[----:B------:R-:W-:-:S07]  /*0130*/  MOV R0, 0x150 ;  /* 0x0000015000007802 */ /* 0x000fce0000000f00 */
[----:B------:R-:W-:Y:S05]  /*0140*/  CALL.REL.NOINC `($__internal_0_$__cuda_sm20_div_rn_f64_full) ;  /* 0x0000001800507944 */ /* 0x000fea0003c00000 */
[----:B------:R-:W-:Y:S01]  /*0150*/  MOV R2, R12 ;  /* 0x0000000c00027202 */ /* 0x000fe20000000f00 */
[----:B------:R-:W-:-:S07]  /*0160*/  IMAD.MOV.U32 R3, RZ, RZ, R13 ;  /* 0x000000ffff037224 */ /* 0x000fce00078e000d */
.L_x_2:
[----:B------:R-:W0:Y:S01]  /*0170*/  LDC.64 R12, c[0x0][0x3a0] ;  /* 0x0000e800ff0c7b82 */ /* 0x000e220000000a00 */
[----:B------:R-:W1:Y:S01]  /*0180*/  LDCU.128 UR8, c[0x0][0x390] ;  /* 0x00007200ff0877ac */ /* 0x000e620008000c00 */
[----:B------:R-:W-:Y:S02]  /*0190*/  MOV R4, 0x4 ;  /* 0x0000000400047802 */ /* 0x000fe40000000f00 */
[----:B------:R-:W-:Y:S01]  /*01a0*/  MOV R5, 0x0 ;  /* 0x0000000000057802 */ /* 0x000fe20000000f00 */
[----:B------:R-:W2:Y:S02]  /*01b0*/  LDCU.128 UR12, c[0x0][0x380] ;  /* 0x00007000ff0c77ac */ /* 0x000ea40008000c00 */
[----:B------:R-:W-:Y:S01]  /*01c0*/  IMAD.WIDE.U32 R4, R10, 0xa4, R4 ;  /* 0x000000a40a047825 */ /* 0x000fe200078e0004 */
[----:B------:R-:W3:Y:S01]  /*01d0*/  LDCU.64 UR6, c[0x0][0x358] ;  /* 0x00006b00ff0677ac */ /* 0x000ee20008000a00 */
[----:B------:R-:W-:Y:S01]  /*01e0*/  UMOV UR4, URZ ;  /* 0x000000ff00047c82 */ /* 0x000fe20008000000 */
[----:B-1----:R-:W-:-:S02]  /*01f0*/  IADD3 R18, P0, PT, R4, UR10, RZ ;  /* 0x0000000a04127c10 */ /* 0x002fc4000ff1e0ff */
[C---:B------:R-:W-:Y:S02]  /*0200*/  IADD3 R8, P2, PT, R4.reuse, UR8, RZ ;  /* 0x0000000804087c10 */ /* 0x040fe4000ff5e0ff */
[----:B--2---:R-:W-:Y:S01]  /*0210*/  IADD3 R16, P1, PT, R4, UR14, RZ ;  /* 0x0000000e04107c10 */ /* 0x004fe2000ff3e0ff */
[----:B0-----:R-:W-:Y:S01]  /*0220*/  IMAD.WIDE.U32 R12, R10, 0xa4, R12 ;  /* 0x000000a40a0c7825 */ /* 0x001fe200078e000c */
[----:B------:R-:W-:Y:S02]  /*0230*/  IADD3 R6, P4, PT, R4, UR12, RZ ;  /* 0x0000000c04067c10 */ /* 0x000fe4000ff9e0ff */
[C---:B------:R-:W-:Y:S02]  /*0240*/  IADD3.X R19, PT, PT, R5.reuse, UR11, RZ, P0, !PT ;  /* 0x0000000b05137c10 */ /* 0x040fe400087fe4ff */
[----:B------:R-:W-:Y:S02]  /*0250*/  IADD3 R14, P3, PT, R12, 0x8, RZ ;  /* 0x000000080c0e7810 */ /* 0x000fe40007f7e0ff */
[----:B------:R-:W-:-:S02]  /*0260*/  IADD3.X R9, PT, PT, R5, UR9, RZ, P2, !PT ;  /* 0x0000000905097c10 */ /* 0x000fc400097fe4ff */
[C---:B------:R-:W-:Y:S01]  /*0270*/  IADD3.X R17, PT, PT, R5.reuse, UR15, RZ, P1, !PT ;  /* 0x0000000f05117c10 */ /* 0x040fe20008ffe4ff */
[----:B------:R-:W-:Y:S01]  /*0280*/  IMAD.X R15, RZ, RZ, R13, P3 ;  /* 0x000000ffff0f7224 */ /* 0x000fe200018e060d */
[----:B---3--:R-:W-:-:S07]  /*0290*/  IADD3.X R7, PT, PT, R5, UR13, RZ, P4, !PT ;  /* 0x0000000d05077c10 */ /* 0x008fce000a7fe4ff */
.L_x_11:
[----:B------:R-:W2:Y:S01]  /*02a0*/  LDG.E R26, desc[UR6][R18.64] ;  /* 0x00000006121a7981 */ /* 0x000ea2000c1e1900 */
[----:B------:R-:W-:Y:S01]  /*02b0*/  HFMA2 R11, -RZ, RZ, 2.8125, 0 ;  /* 0x41a00000ff0b7431 */ /* 0x000fe200000001ff */
[----:B------:R-:W-:Y:S01]  /*02c0*/  MOV R4, 0x3d4ccccd ;  /* 0x3d4ccccd00047802 */ /* 0x000fe20000000f00 */
[----:B------:R-:W-:Y:S04]  /*02d0*/  BSSY.RECONVERGENT B2, `(.L_x_3) ;  /* 0x000000c000027945 */ /* 0x000fe80003800200 */
[----:B------:R-:W-:-:S04]  /*02e0*/  FFMA R0, R11, -R4, 1 ;  /* 0x3f8000000b007423 */ /* 0x000fc80000000804 */
[----:B------:R-:W-:Y:S01]  /*02f0*/  FFMA R0, R0, R11, 20 ;  /* 0x41a0000000007423 */ /* 0x000fe2000000000b */
[----:B--2---:R-:W-:-:S04]  /*0300*/  FMUL R5, R26, 0.0099999997764825820923 ;  /* 0x3c23d70a1a057820 */ /* 0x004fc80000400000 */
[----:B------:R-:W0:Y:S01]  /*0310*/  FCHK P0, R5, 0.050000000745058059692 ;  /* 0x3d4ccccd05007902 */ /* 0x000e220000000000 */
[----:B------:R-:W-:-:S04]  /*0320*/  FFMA R11, R5, R0, RZ ;  /* 0x00000000050b7223 */ /* 0x000fc800000000ff */
[----:B------:R-:W-:-:S04]  /*0330*/  FFMA R12, R11, -0.050000000745058059692, R5 ;  /* 0xbd4ccccd0b0c7823 */ /* 0x000fc80000000005 */
[----:B------:R-:W-:Y:S01]  /*0340*/  FFMA R11, R0, R12, R11 ;  /* 0x0000000c000b7223 */ /* 0x000fe2000000000b */
[----:B0-----:R-:W-:Y:S06]  /*0350*/  @!P0 BRA `(.L_x_4) ;  /* 0x00000000000c8947 */ /* 0x001fec0003800000 */
[----:B------:R-:W-:-:S07]  /*0360*/  MOV R12, 0x380 ;  /* 0x00000380000c7802 */ /* 0x000fce0000000f00 */
[----:B------:R-:W-:Y:S05]  /*0370*/  CALL.REL.NOINC `($__internal_1_$__cuda_sm3x_div_rn_noftz_f32_slowpath) ;  /* 0x0000001800f87944 */ /* 0x000fea0003c00000 */
[----:B------:R-:W-:-:S07]  /*0380*/  IMAD.MOV.U32 R11, RZ, RZ, R0 ;  /* 0x000000ffff0b7224 */ /* 0x000fce00078e0000 */
.L_x_4:
[----:B------:R-:W-:Y:S05]  /*0390*/  BSYNC.RECONVERGENT B2 ;  /* 0x0000000000027941 */ /* 0x000fea0003800200 */
.L_x_3:
[----:B------:R-:W2:Y:S04]  /*03a0*/  LDG.E R0, desc[UR6][R16.64] ;  /* 0x0000000610007981 */ /* 0x000ea8000c1e1900 */
[----:B------:R-:W3:Y:S01]  /*03b0*/  LDG.E R25, desc[UR6][R18.64+-0x4] ;  /* 0xfffffc0612197981 */ /* 0x000ee2000c1e1900 */
[----:B------:R-:W-:Y:S01]  /*03c0*/  HFMA2 R5, -RZ, RZ, 2.8125, 0 ;  /* 0x41a00000ff057431 */ /* 0x000fe200000001ff */
[----:B------:R-:W-:Y:S04]  /*03d0*/  BSSY.RECONVERGENT B2, `(.L_x_5) ;  /* 0x000000f000027945 */ /* 0x000fe80003800200 */
[----:B------:R-:W-:Y:S01]  /*03e0*/  FFMA R12, R5, -R4, 1 ;  /* 0x3f800000050c7423 */ /* 0x000fe20000000804 */
[----:B--2---:R-:W-:-:S03]  /*03f0*/  FMUL R20, R0, 0.0099999997764825820923 ;  /* 0x3c23d70a00147820 */ /* 0x004fc60000400000 */
[----:B------:R-:W-:Y:S01]  /*0400*/  FFMA R0, R12, R5, 20 ;  /* 0x41a000000c007423 */ /* 0x000fe20000000005 */
[----:B------:R-:W0:Y:S03]  /*0410*/  FCHK P0, R20, 0.050000000745058059692 ;  /* 0x3d4ccccd14007902 */ /* 0x000e260000000000 */
[----:B------:R-:W-:Y:S01]  /*0420*/  FFMA R13, R0, R20, RZ ;  /* 0x00000014000d7223 */ /* 0x000fe200000000ff */
[----:B---3--:R-:W-:-:S03]  /*0430*/  FADD R5, R26, -R25 ;  /* 0x800000191a057221 */ /* 0x008fc60000000000 */
[----:B------:R-:W-:Y:S01]  /*0440*/  FFMA R12, R13, -0.050000000745058059692, R20 ;  /* 0xbd4ccccd0d0c7823 */ /* 0x000fe20000000014 */
[----:B------:R-:W-:-:S03]  /*0450*/  FFMA R24, R5, -R11, R26 ;  /* 0x8000000b05187223 */ /* 0x000fc6000000001a */
[----:B------:R-:W-:Y:S01]  /*0460*/  FFMA R11, R0, R12, R13 ;  /* 0x0000000c000b7223 */ /* 0x000fe2000000000d */
[----:B0-----:R-:W-:Y:S06]  /*0470*/  @!P0 BRA `(.L_x_6) ;  /* 0x0000000000108947 */ /* 0x001fec0003800000 */
[----:B------:R-:W-:Y:S02]  /*0480*/  MOV R5, R20 ;  /* 0x0000001400057202 */ /* 0x000fe40000000f00 */
[----:B------:R-:W-:-:S07]  /*0490*/  MOV R12, 0x4b0 ;  /* 0x000004b0000c7802 */ /* 0x000fce0000000f00 */
[----:B------:R-:W-:Y:S05]  /*04a0*/  CALL.REL.NOINC `($__internal_1_$__cuda_sm3x_div_rn_noftz_f32_slowpath) ;  /* 0x0000001800ac7944 */ /* 0x000fea0003c00000 */
[----:B------:R-:W-:-:S07]  /*04b0*/  IMAD.MOV.U32 R11, RZ, RZ, R0 ;  /* 0x000000ffff0b7224 */ /* 0x000fce00078e0000 */
.L_x_6:
[----:B------:R-:W-:Y:S05]  /*04c0*/  BSYNC.RECONVERGENT B2 ;  /* 0x0000000000027941 */ /* 0x000fea0003800200 */
.L_x_5:
[----:B------:R-:W2:Y:S04]  /*04d0*/  LDG.E R20, desc[UR6][R18.64+0xa4] ;  /* 0x0000a40612147981 */ /* 0x000ea8000c1e1900 */
[----:B------:R-:W3:Y:S04]  /*04e0*/  LDG.E R21, desc[UR6][R18.64+-0xa4] ;  /* 0xffff5c0612157981 */ /* 0x000ee8000c1e1900 */
[----:B------:R-:W4:Y:S04]  /*04f0*/  LDG.E R12, desc[UR6][R18.64+0x4] ;  /* 0x00000406120c7981 */ /* 0x000f28000c1e1900 */
[----:B------:R-:W4:Y:S04]  /*0500*/  LDG.E R0, desc[UR6][R14.64] ;  /* 0x000000060e007981 */ /* 0x000f28000c1e1900 */
[----:B------:R-:W4:Y:S01]  /*0510*/  LDG.E R5, desc[UR6][R14.64+-0x8] ;  /* 0xfffff8060e057981 */ /* 0x000f22000c1e1900 */
[----:B------:R-:W-:Y:S01]  /*0520*/  FADD R13, R26, R26 ;  /* 0x0000001a1a0d7221 */ /* 0x000fe20000000000 */
[----:B------:R-:W-:Y:S01]  /*0530*/  UMOV UR8, 0xa0000000 ;  /* 0xa000000000087882 */ /* 0x000fe20000000000 */
[----:B------:R-:W-:-:S02]  /*0540*/  UMOV UR9, 0x3fb99999 ;  /* 0x3fb9999900097882 */ /* 0x000fc40000000000 */
[----:B--2---:R-:W-:-:S04]  /*0550*/  FADD R20, -R13, R20 ;  /* 0x000000140d147221 */ /* 0x004fc80000000100 */
[----:B---3--:R-:W-:Y:S01]  /*0560*/  FADD R27, R21, R20 ;  /* 0x00000014151b7221 */ /* 0x008fe20000000000 */
[----:B------:R-:W-:Y:S01]  /*0570*/  FADD R21, R26, -R21 ;  /* 0x800000151a157221 */ /* 0x000fe20000000000 */
[----:B----4-:R-:W-:-:S03]  /*0580*/  FADD R20, R12, -R13 ;  /* 0x8000000d0c147221 */ /* 0x010fc60000000000 */
[----:B------:R-:W-:Y:S01]  /*0590*/  FFMA R11, R21, -R11, R24 ;  /* 0x8000000b150b7223 */ /* 0x000fe20000000018 */
[----:B------:R-:W0:Y:S01]  /*05a0*/  F2F.F64.F32 R12, R27 ;  /* 0x0000001b000c7310 */ /* 0x000e220000201800 */
[----:B------:R-:W-:Y:S01]  /*05b0*/  FADD R25, R25, R20 ;  /* 0x0000001419197221 */ /* 0x000fe20000000000 */
[----:B------:R-:W-:-:S06]  /*05c0*/  FADD R0, R0, -R5 ;  /* 0x8000000500007221 */ /* 0x000fcc0000000000 */
[----:B------:R-:W1:Y:S01]  /*05d0*/  F2F.F64.F32 R20, R25 ;  /* 0x0000001900147310 */ /* 0x000e620000201800 */
[----:B------:R-:W-:Y:S01]  /*05e0*/  FFMA R0, R0, -0.099999994039535522461, R11 ;  /* 0xbdcccccc00007823 */ /* 0x000fe2000000000b */
[----:B0-----:R-:W-:-:S06]  /*05f0*/  DMUL R22, R12, R2 ;  /* 0x000000020c167228 */ /* 0x001fcc0000000000 */
[----:B------:R-:W0:Y:S02]  /*0600*/  F2F.F64.F32 R12, R0 ;  /* 0x00000000000c7310 */ /* 0x000e240000201800 */
[----:B-1----:R-:W-:-:S08]  /*0610*/  DFMA R20, R20, R2, R22 ;  /* 0x000000021414722b */ /* 0x002fd00000000016 */
[----:B0-----:R-:W-:Y:S01]  /*0620*/  DFMA R12, R20, UR8, R12 ;  /* 0x00000008140c7c2b */ /* 0x001fe2000800000c */
[----:B------:R-:W-:Y:S01]  /*0630*/  UMOV UR8, 0x40000000 ;  /* 0x4000000000087882 */ /* 0x000fe20000000000 */
[----:B------:R-:W-:-:S06]  /*0640*/  UMOV UR9, 0x3f847ae1 ;  /* 0x3f847ae100097882 */ /* 0x000fcc0000000000 */
[----:B------:R-:W-:-:S10]  /*0650*/  DADD R12, R12, UR8 ;  /* 0x000000080c0c7e29 */ /* 0x000fd40008000000 */
[----:B------:R-:W0:Y:S02]  /*0660*/  F2F.F32.F64 R13, R12 ;  /* 0x0000000c000d7310 */ /* 0x000e240000301000 */
[----:B0-----:R0:W-:Y:S04]  /*0670*/  STG.E desc[UR6][R8.64], R13 ;  /* 0x0000000d08007986 */ /* 0x0011e8000c101906 */
[----:B------:R-:W2:Y:S04]  /*0680*/  LDG.E R5, desc[UR6][R18.64] ;  /* 0x0000000612057981 */ /* 0x000ea8000c1e1900 */
[----:B------:R0:W5:Y:S01]  /*0690*/  LDG.E R24, desc[UR6][R16.64] ;  /* 0x0000000610187981 */ /* 0x000162000c1e1900 */
[----:B------:R-:W-:Y:S01]  /*06a0*/  MOV R11, 0x41a00000 ;  /* 0x41a00000000b7802 */ /* 0x000fe20000000f00 */
[----:B------:R-:W-:Y:S01]  /*06b0*/  BSSY.RECONVERGENT B2, `(.L_x_7) ;  /* 0x000000f000027945 */ /* 0x000fe20003800200 */
[----:B------:R-:W-:-:S03]  /*06c0*/  IADD3 R25, P1, PT, R18, 0x4, RZ ;  /* 0x0000000412197810 */ /* 0x000fc60007f3e0ff */
[----:B------:R-:W-:Y:S01]  /*06d0*/  FFMA R0, R11, -R4, 1 ;  /* 0x3f8000000b007423 */ /* 0x000fe20000000804 */
[----:B------:R-:W-:-:S03]  /*06e0*/  IADD3.X R26, PT, PT, RZ, R19, RZ, P1, !PT ;  /* 0x00000013ff1a7210 */ /* 0x000fc60000ffe4ff */
[----:B------:R-:W-:Y:S01]  /*06f0*/  FFMA R0, R0, R11, 20 ;  /* 0x41a0000000007423 */ /* 0x000fe2000000000b */
[----:B--2---:R-:W-:-:S04]  /*0700*/  FMUL R20, R5, 0.0099999997764825820923 ;  /* 0x3c23d70a05147820 */ /* 0x004fc80000400000 */
[----:B------:R-:W1:Y:S01]  /*0710*/  FCHK P0, R20, 0.050000000745058059692 ;  /* 0x3d4ccccd14007902 */ /* 0x000e620000000000 */
[----:B------:R-:W-:-:S04]  /*0720*/  FFMA R5, R0, R20, RZ ;  /* 0x0000001400057223 */ /* 0x000fc800000000ff */
[----:B------:R-:W-:-:S04]  /*0730*/  FFMA R11, R5, -0.050000000745058059692, R20 ;  /* 0xbd4ccccd050b7823 */ /* 0x000fc80000000014 */
[----:B------:R-:W-:Y:S01]  /*0740*/  FFMA R5, R0, R11, R5 ;  /* 0x0000000b00057223 */ /* 0x000fe20000000005 */
[----:B01----:R-:W-:Y:S06]  /*0750*/  @!P0 BRA `(.L_x_8) ;  /* 0x0000000000108947 */ /* 0x003fec0003800000 */
[----:B------:R-:W-:Y:S01]  /*0760*/  IMAD.MOV.U32 R5, RZ, RZ, R20 ;  /* 0x000000ffff057224 */ /* 0x000fe200078e0014 */
[----:B------:R-:W-:-:S07]  /*0770*/  MOV R12, 0x790 ;  /* 0x00000790000c7802 */ /* 0x000fce0000000f00 */
[----:B-----5:R-:W-:Y:S05]  /*0780*/  CALL.REL.NOINC `($__internal_1_$__cuda_sm3x_div_rn_noftz_f32_slowpath) ;  /* 0x0000001400f47944 */ /* 0x020fea0003c00000 */
[----:B------:R-:W-:-:S07]  /*0790*/  MOV R5, R0 ;  /* 0x0000000000057202 */ /* 0x000fce0000000f00 */
.L_x_8:
[----:B------:R-:W-:Y:S05]  /*07a0*/  BSYNC.RECONVERGENT B2 ;  /* 0x0000000000027941 */ /* 0x000fea0003800200 */
.L_x_7:
[----:B------:R-:W2:Y:S01]  /*07b0*/  LDG.E R19, desc[UR6][R16.64+-0x4] ;  /* 0xfffffc0610137981 */ /* 0x000ea2000c1e1900 */
[----:B------:R-:W-:Y:S02]  /*07c0*/  HFMA2 R11, -RZ, RZ, 2.8125, 0 ;  /* 0x41a00000ff0b7431 */ /* 0x000fe400000001ff */
[----:B-----5:R-:W-:Y:S01]  /*07d0*/  FMUL R20, R24, 0.0099999997764825820923 ;  /* 0x3c23d70a18147820 */ /* 0x020fe20000400000 */
[----:B------:R-:W-:Y:S03]  /*07e0*/  BSSY.RECONVERGENT B2, `(.L_x_9) ;  /* 0x000000e000027945 */ /* 0x000fe60003800200 */
[----:B------:R-:W0:Y:S01]  /*07f0*/  FCHK P0, R20, 0.050000000745058059692 ;  /* 0x3d4ccccd14007902 */ /* 0x000e220000000000 */
[----:B------:R-:W-:-:S04]  /*0800*/  FFMA R0, R11, -R4, 1 ;  /* 0x3f8000000b007423 */ /* 0x000fc80000000804 */
[----:B------:R-:W-:-:S04]  /*0810*/  FFMA R0, R0, R11, 20 ;  /* 0x41a0000000007423 */ /* 0x000fc8000000000b */
[----:B------:R-:W-:-:S04]  /*0820*/  FFMA R13, R0, R20, RZ ;  /* 0x00000014000d7223 */ /* 0x000fc800000000ff */
[----:B------:R-:W-:Y:S01]  /*0830*/  FFMA R12, R13, -0.050000000745058059692, R20 ;  /* 0xbd4ccccd0d0c7823 */ /* 0x000fe20000000014 */
[----:B--2---:R-:W-:-:S04]  /*0840*/  FADD R11, R24, -R19 ;  /* 0x80000013180b7221 */ /* 0x004fc80000000000 */
[----:B------:R-:W-:Y:S01]  /*0850*/  FFMA R18, R11, -R5, R24 ;  /* 0x800000050b127223 */ /* 0x000fe20000000018 */
[----:B------:R-:W-:Y:S01]  /*0860*/  FFMA R11, R0, R12, R13 ;  /* 0x0000000c000b7223 */ /* 0x000fe2000000000d */
[----:B0-----:R-:W-:Y:S06]  /*0870*/  @!P0 BRA `(.L_x_10) ;  /* 0x0000000000108947 */ /* 0x001fec0003800000 */
[----:B------:R-:W-:Y:S01]  /*0880*/  IMAD.MOV.U32 R5, RZ, RZ, R20 ;  /* 0x000000ffff057224 */ /* 0x000fe200078e0014 */
[----:B------:R-:W-:-:S07]  /*0890*/  MOV R12, 0x8b0 ;  /* 0x000008b0000c7802 */ /* 0x000fce0000000f00 */
[----:B------:R-:W-:Y:S05]  /*08a0*/  CALL.REL.NOINC `($__internal_1_$__cuda_sm3x_div_rn_noftz_f32_slowpath) ;  /* 0x0000001400ac7944 */ /* 0x000fea0003c00000 */
[----:B------:R-:W-:-:S07]  /*08b0*/  MOV R11, R0 ;  /* 0x00000000000b7202 */ /* 0x000fce0000000f00 */
.L_x_10:
[----:B------:R-:W-:Y:S05]  /*08c0*/  BSYNC.RECONVERGENT B2 ;  /* 0x0000000000027941 */ /* 0x000fea0003800200 */
.L_x_9:
[----:B------:R-:W2:Y:S04]  /*08d0*/  LDG.E R20, desc[UR6][R16.64+0xa4] ;  /* 0x0000a40610147981 */ /* 0x000ea8000c1e1900 */
[----:B------:R-:W3:Y:S04]  /*08e0*/  LDG.E R21, desc[UR6][R16.64+-0xa4] ;  /* 0xffff5c0610157981 */ /* 0x000ee8000c1e1900 */
[----:B------:R0:W4:Y:S04]  /*08f0*/  LDG.E R12, desc[UR6][R16.64+0x4] ;  /* 0x00000406100c7981 */ /* 0x000128000c1e1900 */
[----:B------:R-:W5:Y:S04]  /*0900*/  LDG.E R0, desc[UR6][R14.64+0xa0] ;  /* 0x0000a0060e007981 */ /* 0x000f68000c1e1900 */
[----:B------:R1:W5:Y:S01]  /*0910*/  LDG.E R5, desc[UR6][R14.64+-0xa8] ;  /* 0xffff58060e057981 */ /* 0x000362000c1e1900 */
[----:B------:R-:W-:Y:S01]  /*0920*/  FADD R13, R24, R24 ;  /* 0x00000018180d7221 */ /* 0x000fe20000000000 */
[----:B------:R-:W-:Y:S01]  /*0930*/  UMOV UR8, 0xa0000000 ;  /* 0xa000000000087882 */ /* 0x000fe20000000000 */
[----:B------:R-:W-:Y:S01]  /*0940*/  UMOV UR9, 0x3fb99999 ;  /* 0x3fb9999900097882 */ /* 0x000fe20000000000 */
[----:B------:R-:W-:Y:S01]  /*0950*/  UIADD3 UR4, UPT, UPT, UR4, 0x1, URZ ;  /* 0x0000000104047890 */ /* 0x000fe2000fffe0ff */
[----:B0-----:R-:W-:-:S03]  /*0960*/  IADD3 R16, P0, PT, R16, 0x4, RZ ;  /* 0x0000000410107810 */ /* 0x001fc60007f1e0ff */
[----:B------:R-:W-:Y:S01]  /*0970*/  UISETP.NE.AND UP0, UPT, UR4, 0x27, UPT ;  /* 0x000000270400788c */ /* 0x000fe2000bf05270 */
[----:B------:R-:W-:Y:S02]  /*0980*/  IADD3.X R17, PT, PT, RZ, R17, RZ, P0, !PT ;  /* 0x00000011ff117210 */ /* 0x000fe400007fe4ff */
[----:B-1----:R-:W-:Y:S02]  /*0990*/  IADD3 R14, P1, PT, R14, 0x4, RZ ;  /* 0x000000040e0e7810 */ /* 0x002fe40007f3e0ff */
[----:B------:R-:W-:-:S03]  /*09a0*/  IADD3 R8, P0, PT, R8, 0x4, RZ ;  /* 0x0000000408087810 */ /* 0x000fc60007f1e0ff */
[----:B------:R-:W-:Y:S02]  /*09b0*/  IMAD.X R15, RZ, RZ, R15, P1 ;  /* 0x000000ffff0f7224 */ /* 0x000fe400008e060f */
[----:B------:R-:W-:Y:S02]  /*09c0*/  IMAD.X R9, RZ, RZ, R9, P0 ;  /* 0x000000ffff097224 */ /* 0x000fe400000e0609 */
[----:B--2---:R-:W-:-:S04]  /*09d0*/  FADD R20, -R13, R20 ;  /* 0x000000140d147221 */ /* 0x004fc80000000100 */
[----:B---3--:R-:W-:Y:S01]  /*09e0*/  FADD R23, R21, R20 ;  /* 0x0000001415177221 */ /* 0x008fe20000000000 */
[----:B------:R-:W-:Y:S01]  /*09f0*/  FADD R21, R24, -R21 ;  /* 0x8000001518157221 */ /* 0x000fe20000000000 */
[----:B----4-:R-:W-:-:S03]  /*0a00*/  FADD R20, R12, -R13 ;  /* 0x8000000d0c147221 */ /* 0x010fc60000000000 */
[----:B------:R-:W-:Y:S01]  /*0a10*/  FFMA R11, R21, -R11, R18 ;  /* 0x8000000b150b7223 */ /* 0x000fe20000000012 */
[----:B------:R-:W0:Y:S01]  /*0a20*/  F2F.F64.F32 R12, R23 ;  /* 0x00000017000c7310 */ /* 0x000e220000201800 */
[----:B------:R-:W-:Y:S01]  /*0a30*/  FADD R22, R19, R20 ;  /* 0x0000001413167221 */ /* 0x000fe20000000000 */
[----:B-----5:R-:W-:-:S06]  /*0a40*/  FADD R0, R0, -R5 ;  /* 0x8000000500007221 */ /* 0x020fcc0000000000 */
[----:B------:R-:W1:Y:S01]  /*0a50*/  F2F.F64.F32 R18, R22 ;  /* 0x0000001600127310 */ /* 0x000e620000201800 */
[----:B------:R-:W-:Y:S01]  /*0a60*/  FFMA R0, R0, -0.099999994039535522461, R11 ;  /* 0xbdcccccc00007823 */ /* 0x000fe2000000000b */
[----:B0-----:R-:W-:-:S06]  /*0a70*/  DMUL R20, R12, R2 ;  /* 0x000000020c147228 */ /* 0x001fcc0000000000 */
[----:B------:R-:W0:Y:S02]  /*0a80*/  F2F.F64.F32 R12, R0 ;  /* 0x00000000000c7310 */ /* 0x000e240000201800 */
[----:B-1----:R-:W-:-:S08]  /*0a90*/  DFMA R18, R18, R2, R20 ;  /* 0x000000021212722b */ /* 0x002fd00000000014 */
[----:B0-----:R-:W-:Y:S01]  /*0aa0*/  DFMA R12, R18, UR8, R12 ;  /* 0x00000008120c7c2b */ /* 0x001fe2000800000c */
[----:B------:R-:W-:Y:S02]  /*0ab0*/  MOV R18, R25 ;  /* 0x0000001900127202 */ /* 0x000fe40000000f00 */
[----:B------:R-:W-:-:S07]  /*0ac0*/  MOV R19, R26 ;  /* 0x0000001a00137202 */ /* 0x000fce0000000f00 */
[----:B------:R-:W0:Y:S02]  /*0ad0*/  F2F.F32.F64 R13, R12 ;  /* 0x0000000c000d7310 */ /* 0x000e240000301000 */
[----:B0-----:R0:W-:Y:S02]  /*0ae0*/  STG.E desc[UR6][R6.64], R13 ;  /* 0x0000000d06007986 */ /* 0x0011e4000c101906 */
[----:B0-----:R-:W-:-:S04]  /*0af0*/  IADD3 R6, P2, PT, R6, 0x4, RZ ;  /* 0x0000000406067810 */ /* 0x001fc80007f5e0ff */
[----:B------:R-:W-:Y:S01]  /*0b00*/  IADD3.X R7, PT, PT, RZ, R7, RZ, P2, !PT ;  /* 0x00000007ff077210 */ /* 0x000fe200017fe4ff */
[----:B------:R-:W-:Y:S08]  /*0b10*/  BRA.U UP0, `(.L_x_11) ;  /* 0xfffffff500e07547 */ /* 0x000ff0000b83ffff */
[----:B------:R-:W0:Y:S01]  /*0b20*/  LDC.64 R18, c[0x0][0x398] ;  /* 0x0000e600ff127b82 */ /* 0x000e220000000a00 */
[----:B------:R-:W-:-:S04]  /*0b30*/  IMAD R10, R10, 0x29, RZ ;  /* 0x000000290a0a7824 */ /* 0x000fc800078e02ff */
[----:B0-----:R-:W-:-:S05]  /*0b40*/  IMAD.WIDE.U32 R18, R10, 0x4, R18 ;  /* 0x000000040a127825 */ /* 0x001fca00078e0012 */
[----:B------:R-:W2:Y:S01]  /*0b50*/  LDG.E R8, desc[UR6][R18.64+0xa0] ;  /* 0x0000a00612087981 */ /* 0x000ea2000c1e1900 */
        /* <DEDUP_REMOVED lines=13> */
.L_x_13:
[----:B------:R-:W-:Y:S05]  /*0c30*/  BSYNC.RECONVERGENT B2 ;  /* 0x0000000000027941 */ /* 0x000fea0003800200 */
.L_x_12:
[----:B------:R-:W0:Y:S01]  /*0c40*/  LDC.64 R16, c[0x0][0x388] ;  /* 0x0000e200ff107b82 */ /* 0x000e220000000a00 */
[----:B------:R-:W2:Y:S01]  /*0c50*/  LDG.E R7, desc[UR6][R18.64+0x9c] ;  /* 0x00009c0612077981 */ /* 0x000ea2000c1e1900 */
[----:B0-----:R-:W-:-:S05]  /*0c60*/  IMAD.WIDE.U32 R16, R10, 0x4, R16 ;  /* 0x000000040a107825 */ /* 0x001fca00078e0010 */
[----:B------:R-:W3:Y:S01]  /*0c70*/  LDG.E R0, desc[UR6][R16.64+0xa0] ;  /* 0x0000a00610007981 */ /* 0x000ee2000c1e1900 */
[----:B------:R-:W-:-:S05]  /*0c80*/  HFMA2 R5, -RZ, RZ, 2.8125, 0 ;  /* 0x41a00000ff057431 */ /* 0x000fca00000001ff */
[----:B------:R-:W-:Y:S01]  /*0c90*/  FFMA R6, R5, -R4, 1 ;  /* 0x3f80000005067423 */ /* 0x000fe20000000804 */
[----:B------:R-:W-:Y:S01]  /*0ca0*/  BSSY.RECONVERGENT B2, `(.L_x_14) ;  /* 0x000000d000027945 */ /* 0x000fe20003800200 */
[----:B---3--:R-:W-:-:S04]  /*0cb0*/  FMUL R11, R0, 0.0099999997764825820923 ;  /* 0x3c23d70a000b7820 */ /* 0x008fc80000400000 */
[----:B------:R-:W0:Y:S01]  /*0cc0*/  FCHK P0, R11, 0.050000000745058059692 ;  /* 0x3d4ccccd0b007902 */ /* 0x000e220000000000 */
[----:B------:R-:W-:-:S04]  /*0cd0*/  FFMA R0, R6, R5, 20 ;  /* 0x41a0000006007423 */ /* 0x000fc80000000005 */
[----:B------:R-:W-:Y:S01]  /*0ce0*/  FFMA R12, R0, R11, RZ ;  /* 0x0000000b000c7223 */ /* 0x000fe200000000ff */
[----:B--2---:R-:W-:-:S03]  /*0cf0*/  FADD R5, R8, -R7 ;  /* 0x8000000708057221 */ /* 0x004fc60000000000 */
[----:B------:R-:W-:Y:S01]  /*0d00*/  FFMA R13, R12, -0.050000000745058059692, R11 ;  /* 0xbd4ccccd0c0d7823 */ /* 0x000fe2000000000b */
[----:B------:R-:W-:-:S03]  /*0d10*/  FFMA R6, R5, -R9, R8 ;  /* 0x8000000905067223 */ /* 0x000fc60000000008 */
[----:B------:R-:W-:Y:S01]  /*0d20*/  FFMA R0, R0, R13, R12 ;  /* 0x0000000d00007223 */ /* 0x000fe2000000000c */
[----:B0-----:R-:W-:Y:S06]  /*0d30*/  @!P0 BRA `(.L_x_15) ;  /* 0x00000000000c8947 */ /* 0x001fec0003800000 */
[----:B------:R-:W-:Y:S02]  /*0d40*/  MOV R5, R11 ;  /* 0x0000000b00057202 */ /* 0x000fe40000000f00 */
[----:B------:R-:W-:-:S07]  /*0d50*/  MOV R12, 0xd70 ;  /* 0x00000d70000c7802 */ /* 0x000fce0000000f00 */
[----:B------:R-:W-:Y:S05]  /*0d60*/  CALL.REL.NOINC `($__internal_1_$__cuda_sm3x_div_rn_noftz_f32_slowpath) ;  /* 0x00000010007c7944 */ /* 0x000fea0003c00000 */
.L_x_15:
[----:B------:R-:W-:Y:S05]  /*0d70*/  BSYNC.RECONVERGENT B2 ;  /* 0x0000000000027941 */ /* 0x000fea0003800200 */
.L_x_14:
[----:B------:R-:W0:Y:S01]  /*0d80*/  LDC.64 R14, c[0x0][0x3a0] ;  /* 0x0000e800ff0e7b82 */ /* 0x000e220000000a00 */
[----:B------:R-:W2:Y:S04]  /*0d90*/  LDG.E R13, desc[UR6][R18.64+0x144] ;  /* 0x00014406120d7981 */ /* 0x000ea8000c1e1900 */
[----:B------:R-:W3:Y:S04]  /*0da0*/  LDG.E R5, desc[UR6][R18.64+-0x4] ;  /* 0xfffffc0612057981 */ /* 0x000ee8000c1e1900 */
[----:B------:R-:W4:Y:S01]  /*0db0*/  LDG.E R11, desc[UR6][R18.64] ;  /* 0x00000006120b7981 */ /* 0x000f22000c1e1900 */
[----:B------:R-:W-:Y:S01]  /*0dc0*/  FADD R12, R8, R8 ;  /* 0x00000008080c7221 */ /* 0x000fe20000000000 */
[----:B------:R-:W-:Y:S01]  /*0dd0*/  UMOV UR4, 0xa0000000 ;  /* 0xa000000000047882 */ /* 0x000fe20000000000 */
[----:B------:R-:W-:Y:S01]  /*0de0*/  UMOV UR5, 0x3fb99999 ;  /* 0x3fb9999900057882 */ /* 0x000fe20000000000 */
[----:B------:R-:W1:Y:S01]  /*0df0*/  LDC.64 R24, c[0x0][0x390] ;  /* 0x0000e400ff187b82 */ /* 0x000e620000000a00 */
[----:B0-----:R-:W-:-:S05]  /*0e00*/  IMAD.WIDE.U32 R14, R10, 0x4, R14 ;  /* 0x000000040a0e7825 */ /* 0x001fca00078e000e */
[----:B------:R-:W5:Y:S04]  /*0e10*/  LDG.E R9, desc[UR6][R14.64] ;  /* 0x000000060e097981 */ /* 0x000f68000c1e1900 */
[----:B------:R-:W5:Y:S01]  /*0e20*/  LDG.E R20, desc[UR6][R14.64+0x9c] ;  /* 0x00009c060e147981 */ /* 0x000f62000c1e1900 */
[----:B-1----:R-:W-:-:S04]  /*0e30*/  IMAD.WIDE.U32 R24, R10, 0x4, R24 ;  /* 0x000000040a187825 */ /* 0x002fc800078e0018 */
[----:B--2---:R-:W-:-:S04]  /*0e40*/  FADD R22, -R12, R13 ;  /* 0x0000000d0c167221 */ /* 0x004fc80000000100 */
[----:B---3--:R-:W-:Y:S01]  /*0e50*/  FADD R21, R5, R22 ;  /* 0x0000001605157221 */ /* 0x008fe20000000000 */
[----:B------:R-:W-:Y:S01]  /*0e60*/  FADD R5, R8, -R5 ;  /* 0x8000000508057221 */ /* 0x000fe20000000000 */
[----:B----4-:R-:W-:-:S03]  /*0e70*/  FADD R22, R11, -R12 ;  /* 0x8000000c0b167221 */ /* 0x010fc60000000000 */
[----:B------:R-:W-:Y:S01]  /*0e80*/  FFMA R0, R5, -R0, R6 ;  /* 0x8000000005007223 */ /* 0x000fe20000000006 */
[----:B------:R-:W0:Y:S01]  /*0e90*/  F2F.F64.F32 R12, R21 ;  /* 0x00000015000c7310 */ /* 0x000e220000201800 */
[----:B------:R-:W-:Y:S01]  /*0ea0*/  FADD R22, R7, R22 ;  /* 0x0000001607167221 */ /* 0x000fe20000000000 */
[----:B0-----:R-:W-:Y:S01]  /*0eb0*/  DMUL R12, R12, R2 ;  /* 0x000000020c0c7228 */ /* 0x001fe20000000000 */
[----:B-----5:R-:W-:-:S05]  /*0ec0*/  FADD R5, R9, -R20 ;  /* 0x8000001409057221 */ /* 0x020fca0000000000 */
[----:B------:R-:W0:Y:S01]  /*0ed0*/  F2F.F64.F32 R8, R22 ;  /* 0x0000001600087310 */ /* 0x000e220000201800 */
[----:B------:R-:W-:-:S07]  /*0ee0*/  FFMA R0, R5, -0.099999994039535522461, R0 ;  /* 0xbdcccccc05007823 */ /* 0x000fce0000000000 */
[----:B------:R-:W1:Y:S01]  /*0ef0*/  F2F.F64.F32 R6, R0 ;  /* 0x0000000000067310 */ /* 0x000e620000201800 */
[----:B0-----:R-:W-:-:S08]  /*0f00*/  DFMA R8, R8, R2, R12 ;  /* 0x000000020808722b */ /* 0x001fd0000000000c */
[----:B-1----:R-:W-:Y:S01]  /*0f10*/  DFMA R6, R8, UR4, R6 ;  /* 0x0000000408067c2b */ /* 0x002fe20008000006 */
[----:B------:R-:W-:Y:S01]  /*0f20*/  UMOV UR4, 0x40000000 ;  /* 0x4000000000047882 */ /* 0x000fe20000000000 */
[----:B------:R-:W-:-:S06]  /*0f30*/  UMOV UR5, 0x3f847ae1 ;  /* 0x3f847ae100057882 */ /* 0x000fcc0000000000 */
[----:B------:R-:W-:-:S10]  /*0f40*/  DADD R6, R6, UR4 ;  /* 0x0000000406067e29 */ /* 0x000fd40008000000 */
[----:B------:R-:W0:Y:S02]  /*0f50*/  F2F.F32.F64 R7, R6 ;  /* 0x0000000600077310 */ /* 0x000e240000301000 */
[----:B0-----:R0:W-:Y:S04]  /*0f60*/  STG.E desc[UR6][R24.64+0xa0], R7 ;  /* 0x0000a00718007986 */ /* 0x0011e8000c101906 */
[----:B------:R-:W2:Y:S01]  /*0f70*/  LDG.E R8, desc[UR6][R18.64] ;  /* 0x0000000612087981 */ /* 0x000ea2000c1e1900 */
[----:B------:R-:W-:Y:S01]  /*0f80*/  IMAD.MOV.U32 R9, RZ, RZ, 0x41a00000 ;  /* 0x41a00000ff097424 */ /* 0x000fe200078e00ff */
[----:B------:R-:W-:Y:S03]  /*0f90*/  BSSY.RECONVERGENT B2, `(.L_x_16) ;  /* 0x000000c000027945 */ /* 0x000fe60003800200 */
[----:B------:R-:W-:-:S04]  /*0fa0*/  FFMA R0, R9, -R4, 1 ;  /* 0x3f80000009007423 */ /* 0x000fc80000000804 */
[----:B------:R-:W-:Y:S01]  /*0fb0*/  FFMA R0, R0, R9, 20 ;  /* 0x41a0000000007423 */ /* 0x000fe20000000009 */
[----:B--2---:R-:W-:-:S04]  /*0fc0*/  FMUL R5, R8, 0.0099999997764825820923 ;  /* 0x3c23d70a08057820 */ /* 0x004fc80000400000 */
[----:B------:R-:W1:Y:S01]  /*0fd0*/  FCHK P0, R5, 0.050000000745058059692 ;  /* 0x3d4ccccd05007902 */ /* 0x000e620000000000 */
[----:B------:R-:W-:-:S04]  /*0fe0*/  FFMA R12, R0, R5, RZ ;  /* 0x00000005000c7223 */ /* 0x000fc800000000ff */
[----:B------:R-:W-:-:S04]  /*0ff0*/  FFMA R9, R12, -0.050000000745058059692, R5 ;  /* 0xbd4ccccd0c097823 */ /* 0x000fc80000000005 */
[----:B------:R-:W-:Y:S01]  /*1000*/  FFMA R9, R0, R9, R12 ;  /* 0x0000000900097223 */ /* 0x000fe2000000000c */
[----:B01----:R-:W-:Y:S06]  /*1010*/  @!P0 BRA `(.L_x_17) ;  /* 0x00000000000c8947 */ /* 0x003fec0003800000 */
[----:B------:R-:W-:-:S07]  /*1020*/  MOV R12, 0x1040 ;  /* 0x00001040000c7802 */ /* 0x000fce0000000f00 */
[----:B------:R-:W-:Y:S05]  /*1030*/  CALL.REL.NOINC `($__internal_1_$__cuda_sm3x_div_rn_noftz_f32_slowpath) ;  /* 0x0000000c00c87944 */ /* 0x000fea0003c00000 */
[----:B------:R-:W-:-:S07]  /*1040*/  MOV R9, R0 ;  /* 0x0000000000097202 */ /* 0x000fce0000000f00 */
.L_x_17:
[----:B------:R-:W-:Y:S05]  /*1050*/  BSYNC.RECONVERGENT B2 ;  /* 0x0000000000027941 */ /* 0x000fea0003800200 */
.L_x_16:
        /* <DEDUP_REMOVED lines=14> */
[----:B------:R-:W-:Y:S01]  /*1140*/  IMAD.MOV.U32 R5, RZ, RZ, R11 ;  /* 0x000000ffff057224 */ /* 0x000fe200078e000b */
[----:B------:R-:W-:-:S07]  /*1150*/  MOV R12, 0x1170 ;  /* 0x00001170000c7802 */ /* 0x000fce0000000f00 */
[----:B------:R-:W-:Y:S05]  /*1160*/  CALL.REL.NOINC `($__internal_1_$__cuda_sm3x_div_rn_noftz_f32_slowpath) ;  /* 0x0000000c007c7944 */ /* 0x000fea0003c00000 */
[----:B------:R-:W-:-:S07]  /*1170*/  MOV R9, R0 ;  /* 0x0000000000097202 */ /* 0x000fce0000000f00 */
.L_x_19:
[----:B------:R-:W-:Y:S05]  /*1180*/  BSYNC.RECONVERGENT B2 ;  /* 0x0000000000027941 */ /* 0x000fea0003800200 */
.L_x_18:
        /* <DEDUP_REMOVED lines=30> */
[----:B------:R-:W-:Y:S04]  /*1370*/  BSSY.RECONVERGENT B2, `(.L_x_20) ;  /* 0x000000c000027945 */ /* 0x000fe80003800200 */
[----:B------:R-:W-:Y:S01]  /*1380*/  FFMA R12, R9, -R4, 1 ;  /* 0x3f800000090c7423 */ /* 0x000fe20000000804 */
[----:B--2---:R-:W-:-:S03]  /*1390*/  FMUL R5, R0, 0.0099999997764825820923 ;  /* 0x3c23d70a00057820 */ /* 0x004fc60000400000 */
[----:B------:R-:W-:Y:S01]  /*13a0*/  FFMA R0, R12, R9, 20 ;  /* 0x41a000000c007423 */ /* 0x000fe20000000009 */
[----:B------:R-:W1:Y:S03]  /*13b0*/  FCHK P0, R5, 0.050000000745058059692 ;  /* 0x3d4ccccd05007902 */ /* 0x000e660000000000 */
[----:B------:R-:W-:-:S04]  /*13c0*/  FFMA R12, R0, R5, RZ ;  /* 0x00000005000c7223 */ /* 0x000fc800000000ff */
[----:B------:R-:W-:-:S04]  /*13d0*/  FFMA R9, R12, -0.050000000745058059692, R5 ;  /* 0xbd4ccccd0c097823 */ /* 0x000fc80000000005 */
[----:B------:R-:W-:Y:S01]  /*13e0*/  FFMA R9, R0, R9, R12 ;  /* 0x0000000900097223 */ /* 0x000fe2000000000c */
[----:B01----:R-:W-:Y:S06]  /*13f0*/  @!P0 BRA `(.L_x_21) ;  /* 0x00000000000c8947 */ /* 0x003fec0003800000 */
[----:B------:R-:W-:-:S07]  /*1400*/  MOV R12, 0x1420 ;  /* 0x00001420000c7802 */ /* 0x000fce0000000f00 */
[----:B-----5:R-:W-:Y:S05]  /*1410*/  CALL.REL.NOINC `($__internal_1_$__cuda_sm3x_div_rn_noftz_f32_slowpath) ;  /* 0x0000000800d07944 */ /* 0x020fea0003c00000 */
[----:B------:R-:W-:-:S07]  /*1420*/  IMAD.MOV.U32 R9, RZ, RZ, R0 ;  /* 0x000000ffff097224 */ /* 0x000fce00078e0000 */
.L_x_21:
[----:B------:R-:W-:Y:S05]  /*1430*/  BSYNC.RECONVERGENT B2 ;  /* 0x0000000000027941 */ /* 0x000fea0003800200 */
.L_x_20:
        /* <DEDUP_REMOVED lines=8> */
[----:B------:R-:W-:-:S04]  /*14c0*/  FFMA R13, R12, -0.050000000745058059692, R11 ;  /* 0xbd4ccccd0c0d7823 */ /* 0x000fc8000000000b */
[----:B------:R-:W-:Y:S01]  /*14d0*/  FFMA R0, R0, R13, R12 ;  /* 0x0000000d00007223 */ /* 0x000fe2000000000c */
[----:B--2---:R-:W-:-:S04]  /*14e0*/  FADD R5, R8, -R7 ;  /* 0x8000000708057221 */ /* 0x004fc80000000000 */
[----:B------:R-:W-:Y:S01]  /*14f0*/  FFMA R6, R5, -R9, R8 ;  /* 0x8000000905067223 */ /* 0x000fe20000000008 */
[----:B0-----:R-:W-:Y:S06]  /*1500*/  @!P0 BRA `(.L_x_23) ;  /* 0x00000000000c8947 */ /* 0x001fec0003800000 */
[----:B------:R-:W-:Y:S02]  /*1510*/  MOV R5, R11 ;  /* 0x0000000b00057202 */ /* 0x000fe40000000f00 */
[----:B------:R-:W-:-:S07]  /*1520*/  MOV R12, 0x1540 ;  /* 0x00001540000c7802 */ /* 0x000fce0000000f00 */
[----:B------:R-:W-:Y:S05]  /*1530*/  CALL.REL.NOINC `($__internal_1_$__cuda_sm3x_div_rn_noftz_f32_slowpath) ;  /* 0x0000000800887944 */ /* 0x000fea0003c00000 */
.L_x_23:
[----:B------:R-:W-:Y:S05]  /*1540*/  BSYNC.RECONVERGENT B2 ;  /* 0x0000000000027941 */ /* 0x000fea0003800200 */
.L_x_22:
[----:B------:R-:W2:Y:S04]  /*1550*/  LDG.E R13, desc[UR6][R16.64+0x144] ;  /* 0x00014406100d7981 */ /* 0x000ea8000c1e1900 */
[----:B------:R-:W3:Y:S04]  /*1560*/  LDG.E R5, desc[UR6][R16.64+-0x4] ;  /* 0xfffffc0610057981 */ /* 0x000ee8000c1e1900 */
[----:B------:R-:W4:Y:S04]  /*1570*/  LDG.E R11, desc[UR6][R16.64] ;  /* 0x00000006100b7981 */ /* 0x000f28000c1e1900 */
[----:B------:R-:W4:Y:S04]  /*1580*/  LDG.E R9, desc[UR6][R14.64+0x144] ;  /* 0x000144060e097981 */ /* 0x000f28000c1e1900 */
[----:B------:R-:W4:Y:S01]  /*1590*/  LDG.E R20, desc[UR6][R14.64+-0x4] ;  /* 0xfffffc060e147981 */ /* 0x000f22000c1e1900 */
[----:B------:R-:W-:Y:S01]  /*15a0*/  FADD R12, R8, R8 ;  /* 0x00000008080c7221 */ /* 0x000fe20000000000 */
[----:B------:R-:W0:Y:S01]  /*15b0*/  LDC.64 R24, c[0x0][0x380] ;  /* 0x0000e000ff187b82 */ /* 0x000e220000000a00 */
[----:B------:R-:W-:Y:S01]  /*15c0*/  UMOV UR4, 0xa0000000 ;  /* 0xa000000000047882 */ /* 0x000fe20000000000 */
[----:B------:R-:W-:Y:S01]  /*15d0*/  UMOV UR5, 0x3fb99999 ;  /* 0x3fb9999900057882 */ /* 0x000fe20000000000 */
[----:B0-----:R-:W-:-:S04]  /*15e0*/  IMAD.WIDE.U32 R24, R10, 0x4, R24 ;  /* 0x000000040a187825 */ /* 0x001fc800078e0018 */
        /* <DEDUP_REMOVED lines=13> */
[----:B0-----:R-:W-:-:S10]  /*16c0*/  DFMA R6, R8, UR4, R6 ;  /* 0x0000000408067c2b */ /* 0x001fd40008000006 */
[----:B------:R-:W0:Y:S02]  /*16d0*/  F2F.F32.F64 R7, R6 ;  /* 0x0000000600077310 */ /* 0x000e240000301000 */
[----:B0-----:R0:W-:Y:S04]  /*16e0*/  STG.E desc[UR6][R24.64+0xa0], R7 ;  /* 0x0000a00718007986 */ /* 0x0011e8000c101906 */
[----:B------:R-:W2:Y:S04]  /*16f0*/  LDG.E R18, desc[UR6][R18.64] ;  /* 0x0000000612127981 */ /* 0x000ea8000c1e1900 */
[----:B------:R0:W5:Y:S01]  /*1700*/  LDG.E R8, desc[UR6][R16.64] ;  /* 0x0000000610087981 */ /* 0x000162000c1e1900 */
        /* <DEDUP_REMOVED lines=11> */
[----:B-----5:R-:W-:Y:S05]  /*17c0*/  CALL.REL.NOINC `($__internal_1_$__cuda_sm3x_div_rn_noftz_f32_slowpath) ;  /* 0x0000000400e47944 */ /* 0x020fea0003c00000 */
[----:B------:R-:W-:-:S07]  /*17d0*/  MOV R9, R0 ;  /* 0x0000000000097202 */ /* 0x000fce0000000f00 */
.L_x_25:
[----:B------:R-:W-:Y:S05]  /*17e0*/  BSYNC.RECONVERGENT B2 ;  /* 0x0000000000027941 */ /* 0x000fea0003800200 */
.L_x_24:
        /* <DEDUP_REMOVED lines=13> */
[----:B------:R-:W-:Y:S01]  /*18c0*/  IMAD.MOV.U32 R5, RZ, RZ, R11 ;  /* 0x000000ffff057224 */ /* 0x000fe200078e000b */
[----:B------:R-:W-:-:S07]  /*18d0*/  MOV R12, 0x18f0 ;  /* 0x000018f0000c7802 */ /* 0x000fce0000000f00 */
[----:B------:R-:W-:Y:S05]  /*18e0*/  CALL.REL.NOINC `($__internal_1_$__cuda_sm3x_div_rn_noftz_f32_slowpath) ;  /* 0x00000004009c7944 */ /* 0x000fea0003c00000 */
.L_x_27:
[----:B------:R-:W-:Y:S05]  /*18f0*/  BSYNC.RECONVERGENT B2 ;  /* 0x0000000000027941 */ /* 0x000fea0003800200 */
.L_x_26:
[----:B------:R-:W2:Y:S04]  /*1900*/  LDG.E R12, desc[UR6][R16.64+0xa4] ;  /* 0x0000a406100c7981 */ /* 0x000ea8000c1e1900 */
[----:B------:R-:W3:Y:S04]  /*1910*/  LDG.E R9, desc[UR6][R16.64+-0xa4] ;  /* 0xffff5c0610097981 */ /* 0x000ee8000c1e1900 */
[----:B------:R-:W4:Y:S04]  /*1920*/  LDG.E R4, desc[UR6][R16.64+0x4] ;  /* 0x0000040610047981 */ /* 0x000f28000c1e1900 */
[----:B------:R-:W5:Y:S04]  /*1930*/  LDG.E R10, desc[UR6][R14.64+0xa4] ;  /* 0x0000a4060e0a7981 */ /* 0x000f68000c1e1900 */
[----:B------:R-:W5:Y:S01]  /*1940*/  LDG.E R11, desc[UR6][R14.64+-0xa4] ;  /* 0xffff5c060e0b7981 */ /* 0x000f62000c1e1900 */
        /* <DEDUP_REMOVED lines=16> */
[----:B0-----:R-:W-:-:S10]  /*1a50*/  DFMA R4, R6, UR4, R4 ;  /* 0x0000000406047c2b */ /* 0x001fd40008000004 */
[----:B------:R-:W0:Y:S02]  /*1a60*/  F2F.F32.F64 R5, R4 ;  /* 0x0000000400057310 */ /* 0x000e240000301000 */
[----:B0-----:R-:W-:Y:S01]  /*1a70*/  STG.E desc[UR6][R24.64], R5 ;  /* 0x0000000518007986 */ /* 0x001fe2000c101906 */
[----:B------:R-:W-:Y:S05]  /*1a80*/  EXIT ;  /* 0x000000000000794d */ /* 0x000fea0003800000 */
        .weak           $__internal_0_$__cuda_sm20_div_rn_f64_full
        .type           $__internal_0_$__cuda_sm20_div_rn_f64_full,@function
        .size           $__internal_0_$__cuda_sm20_div_rn_f64_full,($__internal_1_$__cuda_sm3x_div_rn_noftz_f32_slowpath - $__internal_0_$__cuda_sm20_div_rn_f64_full)
$__internal_0_$__cuda_sm20_div_rn_f64_full:
[C---:B------:R-:W-:Y:S01]  /*1a90*/  FSETP.GEU.AND P0, PT, |R5|.reuse, 1.469367938527859385e-39, PT ;  /* 0x001000000500780b */ /* 0x040fe20003f0e200 */
[----:B------:R-:W-:Y:S01]  /*1aa0*/  IMAD.MOV.U32 R11, RZ, RZ, 0x1ca00000 ;  /* 0x1ca00000ff0b7424 */ /* 0x000fe200078e00ff */
[C---:B------:R-:W-:Y:S02]  /*1ab0*/  LOP3.LUT R2, R5.reuse, 0x800fffff, RZ, 0xc0, !PT ;  /* 0x800fffff05027812 */ /* 0x040fe400078ec0ff */
[----:B------:R-:W-:Y:S02]  /*1ac0*/  MOV R6, 0x1 ;  /* 0x0000000100067802 */ /* 0x000fe40000000f00 */
[----:B------:R-:W-:Y:S02]  /*1ad0*/  LOP3.LUT R3, R2, 0x3ff00000, RZ, 0xfc, !PT ;  /* 0x3ff0000002037812 */ /* 0x000fe400078efcff */
[----:B------:R-:W-:Y:S02]  /*1ae0*/  MOV R2, R4 ;  /* 0x0000000400027202 */ /* 0x000fe40000000f00 */
[----:B------:R-:W-:-:S02]  /*1af0*/  LOP3.LUT R16, R5, 0x7ff00000, RZ, 0xc0, !PT ;  /* 0x7ff0000005107812 */ /* 0x000fc400078ec0ff */
[----:B------:R-:W-:Y:S01]  /*1b00*/  MOV R17, 0x3f800000 ;  /* 0x3f80000000117802 */ /* 0x000fe20000000f00 */
[----:B------:R-:W-:Y:S01]  /*1b10*/  @!P0 DMUL R2, R4, 8.98846567431157953865e+307 ;  /* 0x7fe0000004028828 */ /* 0x000fe20000000000 */
[----:B------:R-:W-:-:S03]  /*1b20*/  ISETP.LE.U32.AND P1, PT, R16, 0x3f800000, PT ;  /* 0x3f8000001000780c */ /* 0x000fc60003f23070 */
[----:B------:R-:W-:Y:S01]  /*1b30*/  VIADD R18, R17, 0xffffffff ;  /* 0xffffffff11127836 */ /* 0x000fe20000000000 */
[----:B------:R-:W-:Y:S01]  /*1b40*/  SEL R12, R11, 0x63400000, !P1 ;  /* 0x634000000b0c7807 */ /* 0x000fe20004800000 */
[----:B------:R-:W0:Y:S04]  /*1b50*/  MUFU.RCP64H R7, R3 ;  /* 0x0000000300077308 */ /* 0x000e280000001800 */
[----:B------:R-:W-:Y:S02]  /*1b60*/  @!P0 LOP3.LUT R16, R3, 0x7ff00000, RZ, 0xc0, !PT ;  /* 0x7ff0000003108812 */ /* 0x000fe400078ec0ff */
[----:B------:R-:W-:Y:S02]  /*1b70*/  ISETP.GT.U32.AND P0, PT, R18, 0x7feffffe, PT ;  /* 0x7feffffe1200780c */ /* 0x000fe40003f04070 */
[----:B------:R-:W-:-:S04]  /*1b80*/  IADD3 R18, PT, PT, R16, -0x1, RZ ;  /* 0xffffffff10127810 */ /* 0x000fc80007ffe0ff */
[----:B------:R-:W-:Y:S01]  /*1b90*/  ISETP.GT.U32.OR P0, PT, R18, 0x7feffffe, P0 ;  /* 0x7feffffe1200780c */ /* 0x000fe20000704470 */
[----:B0-----:R-:W-:-:S08]  /*1ba0*/  DFMA R8, R6, -R2, 1 ;  /* 0x3ff000000608742b */ /* 0x001fd00000000802 */
[----:B------:R-:W-:-:S08]  /*1bb0*/  DFMA R8, R8, R8, R8 ;  /* 0x000000080808722b */ /* 0x000fd00000000008 */
[----:B------:R-:W-:-:S08]  /*1bc0*/  DFMA R6, R6, R8, R6 ;  /* 0x000000080606722b */ /* 0x000fd00000000006 */
[----:B------:R-:W-:-:S08]  /*1bd0*/  DFMA R8, R6, -R2, 1 ;  /* 0x3ff000000608742b */ /* 0x000fd00000000802 */
[----:B------:R-:W-:Y:S01]  /*1be0*/  DFMA R6, R6, R8, R6 ;  /* 0x000000080606722b */ /* 0x000fe20000000006 */
[----:B------:R-:W-:Y:S02]  /*1bf0*/  LOP3.LUT R9, R12, 0x47ae1, RZ, 0xfc, !PT ;  /* 0x00047ae10c097812 */ /* 0x000fe400078efcff */
[----:B------:R-:W-:-:S06]  /*1c00*/  MOV R8, 0x40000000 ;  /* 0x4000000000087802 */ /* 0x000fcc0000000f00 */
[----:B------:R-:W-:-:S08]  /*1c10*/  DMUL R12, R6, R8 ;  /* 0x00000008060c7228 */ /* 0x000fd00000000000 */
[----:B------:R-:W-:-:S08]  /*1c20*/  DFMA R14, R12, -R2, R8 ;  /* 0x800000020c0e722b */ /* 0x000fd00000000008 */
[----:B------:R-:W-:Y:S01]  /*1c30*/  DFMA R6, R6, R14, R12 ;  /* 0x0000000e0606722b */ /* 0x000fe2000000000c */
[----:B------:R-:W-:Y:S10]  /*1c40*/  @P0 BRA `(.L_x_28) ;  /* 0x0000000000740947 */ /* 0x000ff40003800000 */
[----:B------:R-:W-:Y:S02]  /*1c50*/  LOP3.LUT R14, R5, 0x7ff00000, RZ, 0xc0, !PT ;  /* 0x7ff00000050e7812 */ /* 0x000fe400078ec0ff */
[----:B------:R-:W-:Y:S02]  /*1c60*/  MOV R12, 0x3f800000 ;  /* 0x3f800000000c7802 */ /* 0x000fe40000000f00 */
[----:B------:R-:W-:Y:S01]  /*1c70*/  ISETP.LE.U32.AND P0, PT, R14, 0x3f800000, PT ;  /* 0x3f8000000e00780c */ /* 0x000fe20003f03070 */
[----:B------:R-:W-:Y:S02]  /*1c80*/  IMAD.MOV R13, RZ, RZ, -R14 ;  /* 0x000000ffff0d7224 */ /* 0x000fe400078e0a0e */
[----:B------:R-:W-:Y:S01]  /*1c90*/  IMAD.MOV.U32 R14, RZ, RZ, RZ ;  /* 0x000000ffff0e7224 */ /* 0x000fe200078e00ff */
[----:B------:R-:W-:Y:S02]  /*1ca0*/  SEL R11, R11, 0x63400000, !P0 ;  /* 0x634000000b0b7807 */ /* 0x000fe40004000000 */
[----:B------:R-:W-:-:S04]  /*1cb0*/  VIADDMNMX R12, R13, R12, 0xb9600000, !PT ;  /* 0xb96000000d0c7446 */ /* 0x000fc8000780010c */
[----:B------:R-:W-:-:S04]  /*1cc0*/  VIMNMX R12, PT, PT, R12, 0x46a00000, PT ;  /* 0x46a000000c0c7848 */ /* 0x000fc80003fe0100 */
[----:B------:R-:W-:-:S04]  /*1cd0*/  IADD3 R11, PT, PT, R12, -R11, RZ ;  /* 0x8000000b0c0b7210 */ /* 0x000fc80007ffe0ff */
[----:B------:R-:W-:-:S06]  /*1ce0*/  IADD3 R15, PT, PT, R11, 0x7fe00000, RZ ;  /* 0x7fe000000b0f7810 */ /* 0x000fcc0007ffe0ff */
[----:B------:R-:W-:-:S10]  /*1cf0*/  DMUL R12, R6, R14 ;  /* 0x0000000e060c7228 */ /* 0x000fd40000000000 */
[----:B------:R-:W-:-:S13]  /*1d00*/  FSETP.GTU.AND P0, PT, |R13|, 1.469367938527859385e-39, PT ;  /* 0x001000000d00780b */ /* 0x000fda0003f0c200 */
[----:B------:R-:W-:Y:S05]  /*1d10*/  @P0 BRA `(.L_x_29) ;  /* 0x0000000000840947 */ /* 0x000fea0003800000 */
[----:B------:R-:W-:Y:S01]  /*1d20*/  DFMA R2, R6, -R2, R8 ;  /* 0x800000020602722b */ /* 0x000fe20000000008 */
[----:B------:R-:W-:-:S09]  /*1d30*/  MOV R14, RZ ;  /* 0x000000ff000e7202 */ /* 0x000fd20000000f00 */
[C---:B------:R-:W-:Y:S02]  /*1d40*/  FSETP.NEU.AND P0, PT, R3.reuse, RZ, PT ;  /* 0x000000ff0300720b */ /* 0x040fe40003f0d000 */
[----:B------:R-:W-:-:S04]  /*1d50*/  LOP3.LUT R5, R3, 0x80000000, R5, 0x48, !PT ;  /* 0x8000000003057812 */ /* 0x000fc800078e4805 */
[----:B------:R-:W-:-:S07]  /*1d60*/  LOP3.LUT R15, R5, R15, RZ, 0xfc, !PT ;  /* 0x0000000f050f7212 */ /* 0x000fce00078efcff */
[----:B------:R-:W-:Y:S05]  /*1d70*/  @!P0 BRA `(.L_x_29) ;  /* 0x00000000006c8947 */ /* 0x000fea0003800000 */
[----:B------:R-:W-:Y:S01]  /*1d80*/  IADD3 R3, PT, PT, -R11, RZ, RZ ;  /* 0x000000ff0b037210 */ /* 0x000fe20007ffe1ff */
[----:B------:R-:W-:-:S06]  /*1d90*/  IMAD.MOV.U32 R2, RZ, RZ, RZ ;  /* 0x000000ffff027224 */ /* 0x000fcc00078e00ff */
[----:B------:R-:W-:Y:S02]  /*1da0*/  DFMA R2, R12, -R2, R6 ;  /* 0x800000020c02722b */ /* 0x000fe40000000006 */
[----:B------:R-:W-:-:S04]  /*1db0*/  DMUL.RP R6, R6, R14 ;  /* 0x0000000e06067228 */ /* 0x000fc80000008000 */
[----:B------:R-:W-:-:S04]  /*1dc0*/  IADD3 R2, PT, PT, -R11, -0x43300000, RZ ;  /* 0xbcd000000b027810 */ /* 0x000fc80007ffe1ff */
[----:B------:R-:W-:Y:S02]  /*1dd0*/  FSETP.NEU.AND P0, PT, |R3|, R2, PT ;  /* 0x000000020300720b */ /* 0x000fe40003f0d200 */
[----:B------:R-:W-:Y:S02]  /*1de0*/  LOP3.LUT R5, R7, R5, RZ, 0x3c, !PT ;  /* 0x0000000507057212 */ /* 0x000fe400078e3cff */
[----:B------:R-:W-:Y:S02]  /*1df0*/  FSEL R12, R6, R12, !P0 ;  /* 0x0000000c060c7208 */ /* 0x000fe40004000000 */
[----:B------:R-:W-:Y:S01]  /*1e00*/  FSEL R13, R5, R13, !P0 ;  /* 0x0000000d050d7208 */ /* 0x000fe20004000000 */
[----:B------:R-:W-:Y:S06]  /*1e10*/  BRA `(.L_x_29) ;  /* 0x0000000000447947 */ /* 0x000fec0003800000 */
.L_x_28:
[----:B------:R-:W-:-:S14]  /*1e20*/  DSETP.NAN.AND P0, PT, R4, R4, PT ;  /* 0x000000040400722a */ /* 0x000fdc0003f08000 */
[----:B------:R-:W-:Y:S05]  /*1e30*/  @P0 BRA `(.L_x_30) ;  /* 0x0000000000340947 */ /* 0x000fea0003800000 */
[----:B------:R-:W-:Y:S02]  /*1e40*/  ISETP.NE.AND P0, PT, R17, R16, PT ;  /* 0x000000101100720c */ /* 0x000fe40003f05270 */
[----:B------:R-:W-:Y:S02]  /*1e50*/  MOV R12, 0x0 ;  /* 0x00000000000c7802 */ /* 0x000fe40000000f00 */
[----:B------:R-:W-:-:S09]  /*1e60*/  MOV R13, 0xfff80000 ;  /* 0xfff80000000d7802 */ /* 0x000fd20000000f00 */
[----:B------:R-:W-:Y:S05]  /*1e70*/  @!P0 BRA `(.L_x_29) ;  /* 0x00000000002c8947 */ /* 0x000fea0003800000 */
[----:B------:R-:W-:Y:S02]  /*1e80*/  ISETP.NE.AND P0, PT, R17, 0x7ff00000, PT ;  /* 0x7ff000001100780c */ /* 0x000fe40003f05270 */
[----:B------:R-:W-:Y:S02]  /*1e90*/  LOP3.LUT R4, R5, 0x3f847ae1, RZ, 0x3c, !PT ;  /* 0x3f847ae105047812 */ /* 0x000fe400078e3cff */
[----:B------:R-:W-:Y:S02]  /*1ea0*/  ISETP.EQ.OR P0, PT, R16, RZ, !P0 ;  /* 0x000000ff1000720c */ /* 0x000fe40004702670 */
[----:B------:R-:W-:-:S11]  /*1eb0*/  LOP3.LUT R13, R4, 0x80000000, RZ, 0xc0, !PT ;  /* 0x80000000040d7812 */ /* 0x000fd600078ec0ff */
[----:B------:R-:W-:Y:S01]  /*1ec0*/  @P0 LOP3.LUT R2, R13, 0x7ff00000, RZ, 0xfc, !PT ;  /* 0x7ff000000d020812 */ /* 0x000fe200078efcff */
[----:B------:R-:W-:Y:S01]  /*1ed0*/  @!P0 IMAD.MOV.U32 R12, RZ, RZ, RZ ;  /* 0x000000ffff0c8224 */ /* 0x000fe200078e00ff */
[----:B------:R-:W-:Y:S02]  /*1ee0*/  @P0 MOV R12, RZ ;  /* 0x000000ff000c0202 */ /* 0x000fe40000000f00 */
[----:B------:R-:W-:Y:S01]  /*1ef0*/  @P0 MOV R13, R2 ;  /* 0x00000002000d0202 */ /* 0x000fe20000000f00 */
[----:B------:R-:W-:Y:S06]  /*1f00*/  BRA `(.L_x_29) ;  /* 0x0000000000087947 */ /* 0x000fec0003800000 */
.L_x_30:
[----:B------:R-:W-:Y:S01]  /*1f10*/  LOP3.LUT R13, R5, 0x80000, RZ, 0xfc, !PT ;  /* 0x00080000050d7812 */ /* 0x000fe200078efcff */
[----:B------:R-:W-:-:S07]  /*1f20*/  IMAD.MOV.U32 R12, RZ, RZ, R4 ;  /* 0x000000ffff0c7224 */ /* 0x000fce00078e0004 */
.L_x_29:
[----:B------:R-:W-:Y:S02]  /*1f30*/  MOV R2, R0 ;  /* 0x0000000000027202 */ /* 0x000fe40000000f00 */
[----:B------:R-:W-:-:S04]  /*1f40*/  MOV R3, 0x0 ;  /* 0x0000000000037802 */ /* 0x000fc80000000f00 */
[----:B------:R-:W-:Y:S05]  /*1f50*/  RET.REL.NODEC R2 `(_Z12build_up_v_uPfS_S_S_S_) ;  /* 0xffffffe002287950 */ /* 0x000fea0003c3ffff */
        .weak           $__internal_1_$__cuda_sm3x_div_rn_noftz_f32_slowpath
        .type           $__internal_1_$__cuda_sm3x_div_rn_noftz_f32_slowpath,@function
        .size           $__internal_1_$__cuda_sm3x_div_rn_noftz_f32_slowpath,($_Z12build_up_v_uPfS_S_S_S_$__internal_accurate_pow - $__internal_1_$__cuda_sm3x_div_rn_noftz_f32_slowpath)
$__internal_1_$__cuda_sm3x_div_rn_noftz_f32_slowpath:
[----:B------:R-:W-:Y:S01]  /*1f60*/  SHF.R.U32.HI R11, RZ, 0x17, R4 ;  /* 0x00000017ff0b7819 */ /* 0x000fe20000011604 */
[----:B------:R-:W-:Y:S01]  /*1f70*/  BSSY.RECONVERGENT B0, `(.L_x_31) ;  /* 0x0000064000007945 */ /* 0x000fe20003800200 */
[----:B------:R-:W-:Y:S01]  /*1f80*/  SHF.R.U32.HI R13, RZ, 0x17, R5 ;  /* 0x00000017ff0d7819 */ /* 0x000fe20000011605 */
[----:B------:R-:W-:Y:S01]  /*1f90*/  HFMA2 R22, -RZ, RZ, 1.32421875, -19.203125 ;  /* 0x3d4ccccdff167431 */ /* 0x000fe200000001ff */
[----:B------:R-:W-:Y:S02]  /*1fa0*/  LOP3.LUT R11, R11, 0xff, RZ, 0xc0, !PT ;  /* 0x000000ff0b0b7812 */ /* 0x000fe400078ec0ff */
[----:B------:R-:W-:-:S03]  /*1fb0*/  LOP3.LUT R13, R13, 0xff, RZ, 0xc0, !PT ;  /* 0x000000ff0d0d7812 */ /* 0x000fc600078ec0ff */
[----:B------:R-:W-:Y:S01]  /*1fc0*/  VIADD R20, R11, 0xffffffff ;  /* 0xffffffff0b147836 */ /* 0x000fe20000000000 */
[----:B------:R-:W-:-:S04]  /*1fd0*/  IADD3 R21, PT, PT, R13, -0x1, RZ ;  /* 0xffffffff0d157810 */ /* 0x000fc80007ffe0ff */
[----:B------:R-:W-:-:S04]  /*1fe0*/  ISETP.GT.U32.AND P0, PT, R20, 0xfd, PT ;  /* 0x000000fd1400780c */ /* 0x000fc80003f04070 */
[----:B------:R-:W-:-:S13]  /*1ff0*/  ISETP.GT.U32.OR P0, PT, R21, 0xfd, P0 ;  /* 0x000000fd1500780c */ /* 0x000fda0000704470 */
[----:B------:R-:W-:Y:S01]  /*2000*/  @!P0 IMAD.MOV.U32 R23, RZ, RZ, RZ ;  /* 0x000000ffff178224 */ /* 0x000fe200078e00ff */
[----:B------:R-:W-:Y:S06]  /*2010*/  @!P0 BRA `(.L_x_32) ;  /* 0x0000000000608947 */ /* 0x000fec0003800000 */
[----:B------:R-:W-:Y:S02]  /*2020*/  MOV R0, 0x3d4ccccd ;  /* 0x3d4ccccd00007802 */ /* 0x000fe40000000f00 */
[----:B------:R-:W-:Y:S02]  /*2030*/  FSETP.GTU.FTZ.AND P0, PT, |R5|, +INF , PT ;  /* 0x7f8000000500780b */ /* 0x000fe40003f1c200 */
[----:B------:R-:W-:-:S04]  /*2040*/  FSETP.GTU.FTZ.AND P1, PT, |R0|, +INF , PT ;  /* 0x7f8000000000780b */ /* 0x000fc80003f3c200 */
[----:B------:R-:W-:-:S13]  /*2050*/  PLOP3.LUT P0, PT, P0, P1, PT, 0xf8, 0x8f ;  /* 0x00000000008f781c */ /* 0x000fda0000703f70 */
[----:B------:R-:W-:Y:S05]  /*2060*/  @P0 BRA `(.L_x_33) ;  /* 0x00000004004c0947 */ /* 0x000fea0003800000 */
[----:B------:R-:W-:-:S13]  /*2070*/  LOP3.LUT P0, RZ, R22, 0x7fffffff, R5, 0xc8, !PT ;  /* 0x7fffffff16ff7812 */ /* 0x000fda000780c805 */
[----:B------:R-:W-:Y:S05]  /*2080*/  @!P0 BRA `(.L_x_34) ;  /* 0x00000004003c8947 */ /* 0x000fea0003800000 */
[C---:B------:R-:W-:Y:S02]  /*2090*/  FSETP.NEU.FTZ.AND P2, PT, |R5|.reuse, +INF , PT ;  /* 0x7f8000000500780b */ /* 0x040fe40003f5d200 */
[----:B------:R-:W-:Y:S02]  /*20a0*/  FSETP.NEU.FTZ.AND P1, PT, |R0|, +INF , PT ;  /* 0x7f8000000000780b */ /* 0x000fe40003f3d200 */
[----:B------:R-:W-:-:S11]  /*20b0*/  FSETP.NEU.FTZ.AND P0, PT, |R5|, +INF , PT ;  /* 0x7f8000000500780b */ /* 0x000fd60003f1d200 */
[----:B------:R-:W-:Y:S05]  /*20c0*/  @!P1 BRA !P2, `(.L_x_34) ;  /* 0x00000004002c9947 */ /* 0x000fea0005000000 */
[----:B------:R-:W-:-:S04]  /*20d0*/  LOP3.LUT P2, RZ, R5, 0x7fffffff, RZ, 0xc0, !PT ;  /* 0x7fffffff05ff7812 */ /* 0x000fc8000784c0ff */
[----:B------:R-:W-:-:S13]  /*20e0*/  PLOP3.LUT P1, PT, P1, P2, PT, 0x2f, 0xf2 ;  /* 0x0000000000f2781c */ /* 0x000fda0000f24577 */
[----:B------:R-:W-:Y:S05]  /*20f0*/  @P1 BRA `(.L_x_35) ;  /* 0x0000000400181947 */ /* 0x000fea0003800000 */
[----:B------:R-:W-:-:S04]  /*2100*/  LOP3.LUT P1, RZ, R22, 0x7fffffff, RZ, 0xc0, !PT ;  /* 0x7fffffff16ff7812 */ /* 0x000fc8000782c0ff */
[----:B------:R-:W-:-:S13]  /*2110*/  PLOP3.LUT P0, PT, P0, P1, PT, 0x2f, 0xf2 ;  /* 0x0000000000f2781c */ /* 0x000fda0000702577 */
[----:B------:R-:W-:Y:S05]  /*2120*/  @P0 BRA `(.L_x_36) ;  /* 0x0000000400000947 */ /* 0x000fea0003800000 */
[----:B------:R-:W-:Y:S02]  /*2130*/  ISETP.GE.AND P0, PT, R21, RZ, PT ;  /* 0x000000ff1500720c */ /* 0x000fe40003f06270 */
[----:B------:R-:W-:-:S11]  /*2140*/  ISETP.GE.AND P1, PT, R20, RZ, PT ;  /* 0x000000ff1400720c */ /* 0x000fd60003f26270 */
[----:B------:R-:W-:Y:S01]  /*2150*/  @P0 MOV R23, RZ ;  /* 0x000000ff00170202 */ /* 0x000fe20000000f00 */
[----:B------:R-:W-:Y:S02]  /*2160*/  @!P0 IMAD.MOV.U32 R23, RZ, RZ, -0x40 ;  /* 0xffffffc0ff178424 */ /* 0x000fe400078e00ff */
[----:B------:R-:W-:Y:S01]  /*2170*/  @!P0 FFMA R5, R5, 1.84467440737095516160e+19, RZ ;  /* 0x5f80000005058823 */ /* 0x000fe200000000ff */
[----:B------:R-:W-:Y:S02]  /*2180*/  @!P1 FFMA R22, R0, 1.84467440737095516160e+19, RZ ;  /* 0x5f80000000169823 */ /* 0x000fe400000000ff */
[----:B------:R-:W-:-:S07]  /*2190*/  @!P1 IADD3 R23, PT, PT, R23, 0x40, RZ ;  /* 0x0000004017179810 */ /* 0x000fce0007ffe0ff */
.L_x_32:
[----:B------:R-:W-:Y:S01]  /*21a0*/  LEA R27, R11, 0xc0800000, 0x17 ;  /* 0xc08000000b1b7811 */ /* 0x000fe200078eb8ff */
[----:B------:R-:W-:Y:S01]  /*21b0*/  VIADD R20, R13, 0xffffff81 ;  /* 0xffffff810d147836 */ /* 0x000fe20000000000 */
[----:B------:R-:W-:Y:S02]  /*21c0*/  BSSY.RECONVERGENT B1, `(.L_x_37) ;  /* 0x0000035000017945 */ /* 0x000fe40003800200 */
[----:B------:R-:W-:Y:S01]  /*21d0*/  IADD3 R27, PT, PT, -R27, R22, RZ ;  /* 0x000000161b1b7210 */ /* 0x000fe20007ffe1ff */
[C---:B------:R-:W-:Y:S01]  /*21e0*/  IMAD R13, R20.reuse, -0x800000, R5 ;  /* 0xff800000140d7824 */ /* 0x040fe200078e0205 */
[----:B------:R-:W-:Y:S02]  /*21f0*/  IADD3 R20, PT, PT, R20, 0x7f, -R11 ;  /* 0x0000007f14147810 */ /* 0x000fe40007ffe80b */
[----:B------:R-:W0:Y:S01]  /*2200*/  MUFU.RCP R21, R27 ;  /* 0x0000001b00157308 */ /* 0x000e220000001000 */
[----:B------:R-:W-:Y:S01]  /*2210*/  FADD.FTZ R0, -R27, -RZ ;  /* 0x800000ff1b007221 */ /* 0x000fe20000010100 */
[----:B------:R-:W-:-:S03]  /*2220*/  IADD3 R23, PT, PT, R20, R23, RZ ;  /* 0x0000001714177210 */ /* 0x000fc60007ffe0ff */
[----:B0-----:R-:W-:-:S04]  /*2230*/  FFMA R22, R21, R0, 1 ;  /* 0x3f80000015167423 */ /* 0x001fc80000000000 */
[----:B------:R-:W-:-:S04]  /*2240*/  FFMA R5, R21, R22, R21 ;  /* 0x0000001615057223 */ /* 0x000fc80000000015 */
[----:B------:R-:W-:-:S04]  /*2250*/  FFMA R28, R13, R5, RZ ;  /* 0x000000050d1c7223 */ /* 0x000fc800000000ff */
[----:B------:R-:W-:-:S04]  /*2260*/  FFMA R22, R0, R28, R13 ;  /* 0x0000001c00167223 */ /* 0x000fc8000000000d */
[----:B------:R-:W-:-:S04]  /*2270*/  FFMA R22, R5, R22, R28 ;  /* 0x0000001605167223 */ /* 0x000fc8000000001c */
[----:B------:R-:W-:-:S04]  /*2280*/  FFMA R13, R0, R22, R13 ;  /* 0x00000016000d7223 */ /* 0x000fc8000000000d */
[----:B------:R-:W-:-:S05]  /*2290*/  FFMA R0, R5, R13, R22 ;  /* 0x0000000d05007223 */ /* 0x000fca0000000016 */
[----:B------:R-:W-:-:S04]  /*22a0*/  SHF.R.U32.HI R11, RZ, 0x17, R0 ;  /* 0x00000017ff0b7819 */ /* 0x000fc80000011600 */
[----:B------:R-:W-:-:S04]  /*22b0*/  LOP3.LUT R20, R11, 0xff, RZ, 0xc0, !PT ;  /* 0x000000ff0b147812 */ /* 0x000fc800078ec0ff */
[----:B------:R-:W-:-:S05]  /*22c0*/  IADD3 R11, PT, PT, R20, R23, RZ ;  /* 0x00000017140b7210 */ /* 0x000fca0007ffe0ff */
[----:B------:R-:W-:-:S05]  /*22d0*/  VIADD R20, R11, 0xffffffff ;  /* 0xffffffff0b147836 */ /* 0x000fca0000000000 */
[----:B------:R-:W-:-:S13]  /*22e0*/  ISETP.GE.U32.AND P0, PT, R20, 0xfe, PT ;  /* 0x000000fe1400780c */ /* 0x000fda0003f06070 */
[----:B------:R-:W-:Y:S05]  /*22f0*/  @!P0 BRA `(.L_x_38) ;  /* 0x0000000000808947 */ /* 0x000fea0003800000 */
[----:B------:R-:W-:-:S13]  /*2300*/  ISETP.GT.AND P0, PT, R11, 0xfe, PT ;  /* 0x000000fe0b00780c */ /* 0x000fda0003f04270 */
[----:B------:R-:W-:Y:S05]  /*2310*/  @P0 BRA `(.L_x_39) ;  /* 0x00000000006c0947 */ /* 0x000fea0003800000 */
[----:B------:R-:W-:-:S13]  /*2320*/  ISETP.GE.AND P0, PT, R11, 0x1, PT ;  /* 0x000000010b00780c */ /* 0x000fda0003f06270 */
[----:B------:R-:W-:Y:S05]  /*2330*/  @P0 BRA `(.L_x_40) ;  /* 0x0000000000740947 */ /* 0x000fea0003800000 */
[----:B------:R-:W-:Y:S02]  /*2340*/  ISETP.GE.AND P0, PT, R11, -0x18, PT ;  /* 0xffffffe80b00780c */ /* 0x000fe40003f06270 */
[----:B------:R-:W-:-:S11]  /*2350*/  LOP3.LUT R0, R0, 0x80000000, RZ, 0xc0, !PT ;  /* 0x8000000000007812 */ /* 0x000fd600078ec0ff */
[----:B------:R-:W-:Y:S05]  /*2360*/  @!P0 BRA `(.L_x_40) ;  /* 0x0000000000688947 */ /* 0x000fea0003800000 */
[CCC-:B------:R-:W-:Y:S01]  /*2370*/  FFMA.RZ R20, R5.reuse, R13.reuse, R22.reuse ;  /* 0x0000000d05147223 */ /* 0x1c0fe2000000c016 */
[CCC-:B------:R-:W-:Y:S01]  /*2380*/  FFMA.RP R21, R5.reuse, R13.reuse, R22.reuse ;  /* 0x0000000d05157223 */ /* 0x1c0fe20000008016 */
[----:B------:R-:W-:Y:S01]  /*2390*/  FFMA.RM R22, R5, R13, R22 ;  /* 0x0000000d05167223 */ /* 0x000fe20000004016 */
[C---:B------:R-:W-:Y:S02]  /*23a0*/  IADD3 R5, PT, PT, R11.reuse, 0x20, RZ ;  /* 0x000000200b057810 */ /* 0x040fe40007ffe0ff */
[----:B------:R-:W-:Y:S02]  /*23b0*/  LOP3.LUT R20, R20, 0x7fffff, RZ, 0xc0, !PT ;  /* 0x007fffff14147812 */ /* 0x000fe400078ec0ff */
[C---:B------:R-:W-:Y:S02]  /*23c0*/  ISETP.NE.AND P2, PT, R11.reuse, RZ, PT ;  /* 0x000000ff0b00720c */ /* 0x040fe40003f45270 */
[----:B------:R-:W-:Y:S02]  /*23d0*/  LOP3.LUT R20, R20, 0x800000, RZ, 0xfc, !PT ;  /* 0x0080000014147812 */ /* 0x000fe400078efcff */
[----:B------:R-:W-:-:S02]  /*23e0*/  ISETP.NE.AND P1, PT, R11, RZ, PT ;  /* 0x000000ff0b00720c */ /* 0x000fc40003f25270 */
[----:B------:R-:W-:Y:S02]  /*23f0*/  IADD3 R11, PT, PT, -R11, RZ, RZ ;  /* 0x000000ff0b0b7210 */ /* 0x000fe40007ffe1ff */
[----:B------:R-:W-:Y:S02]  /*2400*/  SHF.L.U32 R5, R20, R5, RZ ;  /* 0x0000000514057219 */ /* 0x000fe400000006ff */
[----:B------:R-:W-:Y:S02]  /*2410*/  FSETP.NEU.FTZ.AND P0, PT, R21, R22, PT ;  /* 0x000000161500720b */ /* 0x000fe40003f1d000 */
[----:B------:R-:W-:Y:S02]  /*2420*/  SEL R11, R11, RZ, P2 ;  /* 0x000000ff0b0b7207 */ /* 0x000fe40001000000 */
[----:B------:R-:W-:Y:S02]  /*2430*/  ISETP.NE.AND P1, PT, R5, RZ, P1 ;  /* 0x000000ff0500720c */ /* 0x000fe40000f25270 */
[----:B------:R-:W-:-:S02]  /*2440*/  SHF.R.U32.HI R20, RZ, R11, R20 ;  /* 0x0000000bff147219 */ /* 0x000fc40000011614 */
[----:B------:R-:W-:Y:S02]  /*2450*/  PLOP3.LUT P0, PT, P0, P1, PT, 0xf8, 0x8f ;  /* 0x00000000008f781c */ /* 0x000fe40000703f70 */
[----:B------:R-:W-:Y:S02]  /*2460*/  SHF.R.U32.HI R11, RZ, 0x1, R20 ;  /* 0x00000001ff0b7819 */ /* 0x000fe40000011614 */
[----:B------:R-:W-:-:S04]  /*2470*/  SEL R22, RZ, 0x1, !P0 ;  /* 0x00000001ff167807 */ /* 0x000fc80004000000 */
[----:B------:R-:W-:-:S04]  /*2480*/  LOP3.LUT R5, R22, 0x1, R11, 0xf8, !PT ;  /* 0x0000000116057812 */ /* 0x000fc800078ef80b */
[----:B------:R-:W-:-:S05]  /*2490*/  LOP3.LUT R20, R5, R20, RZ, 0xc0, !PT ;  /* 0x0000001405147212 */ /* 0x000fca00078ec0ff */
[----:B------:R-:W-:-:S05]  /*24a0*/  IMAD.IADD R11, R11, 0x1, R20 ;  /* 0x000000010b0b7824 */ /* 0x000fca00078e0214 */
[----:B------:R-:W-:Y:S01]  /*24b0*/  LOP3.LUT R0, R11, R0, RZ, 0xfc, !PT ;  /* 0x000000000b007212 */ /* 0x000fe200078efcff */
[----:B------:R-:W-:Y:S06]  /*24c0*/  BRA `(.L_x_40) ;  /* 0x0000000000107947 */ /* 0x000fec0003800000 */
.L_x_39:
[----:B------:R-:W-:-:S04]  /*24d0*/  LOP3.LUT R0, R0, 0x80000000, RZ, 0xc0, !PT ;  /* 0x8000000000007812 */ /* 0x000fc800078ec0ff */
[----:B------:R-:W-:Y:S01]  /*24e0*/  LOP3.LUT R0, R0, 0x7f800000, RZ, 0xfc, !PT ;  /* 0x7f80000000007812 */ /* 0x000fe200078efcff */
[----:B------:R-:W-:Y:S06]  /*24f0*/  BRA `(.L_x_40) ;  /* 0x0000000000047947 */ /* 0x000fec0003800000 */
.L_x_38:
[----:B------:R-:W-:-:S07]  /*2500*/  LEA R0, R23, R0, 0x17 ;  /* 0x0000000017007211 */ /* 0x000fce00078eb8ff */
.L_x_40:
[----:B------:R-:W-:Y:S05]  /*2510*/  BSYNC.RECONVERGENT B1 ;  /* 0x0000000000017941 */ /* 0x000fea0003800200 */
.L_x_37:
[----:B------:R-:W-:Y:S05]  /*2520*/  BRA `(.L_x_41) ;  /* 0x0000000000207947 */ /* 0x000fea0003800000 */
.L_x_36:
[----:B------:R-:W-:-:S04]  /*2530*/  LOP3.LUT R5, R22, 0x80000000, R5, 0x48, !PT ;  /* 0x8000000016057812 */ /* 0x000fc800078e4805 */
[----:B------:R-:W-:Y:S01]  /*2540*/  LOP3.LUT R0, R5, 0x7f800000, RZ, 0xfc, !PT ;  /* 0x7f80000005007812 */ /* 0x000fe200078efcff */
[----:B------:R-:W-:Y:S06]  /*2550*/  BRA `(.L_x_41) ;  /* 0x0000000000147947 */ /* 0x000fec0003800000 */
.L_x_35:
[----:B------:R-:W-:Y:S01]  /*2560*/  LOP3.LUT R0, R22, 0x80000000, R5, 0x48, !PT ;  /* 0x8000000016007812 */ /* 0x000fe200078e4805 */
[----:B------:R-:W-:Y:S06]  /*2570*/  BRA `(.L_x_41) ;  /* 0x00000000000c7947 */ /* 0x000fec0003800000 */
.L_x_34:
[----:B------:R-:W0:Y:S01]  /*2580*/  MUFU.RSQ R0, -QNAN ;  /* 0xffc0000000007908 */ /* 0x000e220000001400 */
[----:B------:R-:W-:Y:S05]  /*2590*/  BRA `(.L_x_41) ;  /* 0x0000000000047947 */ /* 0x000fea0003800000 */
.L_x_33:
[----:B------:R-:W-:-:S07]  /*25a0*/  FADD.FTZ R0, R5, R0 ;  /* 0x0000000005007221 */ /* 0x000fce0000010000 */
.L_x_41:
[----:B------:R-:W-:Y:S05]  /*25b0*/  BSYNC.RECONVERGENT B0 ;  /* 0x0000000000007941 */ /* 0x000fea0003800200 */
.L_x_31:
[----:B------:R-:W-:-:S04]  /*25c0*/  HFMA2 R13, -RZ, RZ, 0, 0 ;  /* 0x00000000ff0d7431 */ /* 0x000fc800000001ff */
[----:B0-----:R-:W-:Y:S05]  /*25d0*/  RET.REL.NODEC R12 `(_Z12build_up_v_uPfS_S_S_S_) ;  /* 0xffffffd80c887950 */ /* 0x001fea0003c3ffff */
        .type           $_Z12build_up_v_uPfS_S_S_S_$__internal_accurate_pow,@function
        .size           $_Z12build_up_v_uPfS_S_S_S_$__internal_accurate_pow,(.L_x_120 - $_Z12build_up_v_uPfS_S_S_S_$__internal_accurate_pow)
$_Z12build_up_v_uPfS_S_S_S_$__internal_accurate_pow:
[----:B------:R-:W-:Y:S01]  /*25e0*/  MOV R2, 0x3fa99999 ;  /* 0x3fa9999900027802 */ /* 0x000fe20000000f00 */
[----:B------:R-:W-:Y:S01]  /*25f0*/  IMAD.MOV.U32 R4, RZ, RZ, -0x60000000 ;  /* 0xa0000000ff047424 */ /* 0x000fe200078e00ff */
[----:B------:R-:W-:Y:S01]  /*2600*/  MOV R6, RZ ;  /* 0x000000ff00067202 */ /* 0x000fe20000000f00 */
[----:B------:R-:W-:Y:S01]  /*2610*/  IMAD.MOV.U32 R12, RZ, RZ, 0x41ad3b5a ;  /* 0x41ad3b5aff0c7424 */ /* 0x000fe200078e00ff */
[----:B------:R-:W-:Y:S01]  /*2620*/  LOP3.LUT R2, R2, 0x800fffff, RZ, 0xc0, !PT ;  /* 0x800fffff02027812 */ /* 0x000fe200078ec0ff */
[----:B------:R-:W-:Y:S01]  /*2630*/  UMOV UR4, 0x7d2cafe2 ;  /* 0x7d2cafe200047882 */ /* 0x000fe20000000000 */
[----:B------:R-:W-:Y:S01]  /*2640*/  MOV R13, 0x3ed0f5d2 ;  /* 0x3ed0f5d2000d7802 */ /* 0x000fe20000000f00 */
[----:B------:R-:W-:Y:S01]  /*2650*/  UMOV UR5, 0x3eb0f5ff ;  /* 0x3eb0f5ff00057882 */ /* 0x000fe20000000000 */
[----:B------:R-:W-:Y:S01]  /*2660*/  LOP3.LUT R5, R2, 0x3ff00000, RZ, 0xfc, !PT ;  /* 0x3ff0000002057812 */ /* 0x000fe200078efcff */
[----:B------:R-:W-:Y:S01]  /*2670*/  UMOV UR6, 0x3b39803f ;  /* 0x3b39803f00067882 */ /* 0x000fe20000000000 */
[----:B------:R-:W-:-:S02]  /*2680*/  UMOV UR7, 0x3c7abc9e ;  /* 0x3c7abc9e00077882 */ /* 0x000fc40000000000 */
[----:B------:R-:W-:-:S13]  /*2690*/  ISETP.GE.U32.AND P0, PT, R5, 0x3ff6a09f, PT ;  /* 0x3ff6a09f0500780c */ /* 0x000fda0003f06070 */
[----:B------:R-:W-:-:S04]  /*26a0*/  @P0 IADD3 R3, PT, PT, R5, -0x100000, RZ ;  /* 0xfff0000005030810 */ /* 0x000fc80007ffe0ff */
[----:B------:R-:W-:-:S06]  /*26b0*/  @P0 MOV R5, R3 ;  /* 0x0000000300050202 */ /* 0x000fcc0000000f00 */
[C---:B------:R-:W-:Y:S02]  /*26c0*/  DADD R8, R4.reuse, 1 ;  /* 0x3ff0000004087429 */ /* 0x040fe40000000000 */
[----:B------:R-:W-:-:S04]  /*26d0*/  DADD R4, R4, -1 ;  /* 0xbff0000004047429 */ /* 0x000fc80000000000 */
[----:B------:R-:W0:Y:S02]  /*26e0*/  MUFU.RCP64H R7, R9 ;  /* 0x0000000900077308 */ /* 0x000e240000001800 */
[----:B0-----:R-:W-:-:S08]  /*26f0*/  DFMA R2, -R8, R6, 1 ;  /* 0x3ff000000802742b */ /* 0x001fd00000000106 */
[----:B------:R-:W-:-:S08]  /*2700*/  DFMA R2, R2, R2, R2 ;  /* 0x000000020202722b */ /* 0x000fd00000000002 */
[----:B------:R-:W-:-:S08]  /*2710*/  DFMA R6, R6, R2, R6 ;  /* 0x000000020606722b */ /* 0x000fd00000000006 */
[----:B------:R-:W-:-:S08]  /*2720*/  DMUL R2, R4, R6 ;  /* 0x0000000604027228 */ /* 0x000fd00000000000 */
[----:B------:R-:W-:-:S08]  /*2730*/  DFMA R2, R4, R6, R2 ;  /* 0x000000060402722b */ /* 0x000fd00000000002 */
[----:B------:R-:W-:-:S08]  /*2740*/  DMUL R10, R2, R2 ;  /* 0x00000002020a7228 */ /* 0x000fd00000000000 */
[----:B------:R-:W-:Y:S01]  /*2750*/  DFMA R8, R10, UR4, R12 ;  /* 0x000000040a087c2b */ /* 0x000fe2000800000c */
[----:B------:R-:W-:Y:S01]  /*2760*/  UMOV UR4, 0x75488a3f ;  /* 0x75488a3f00047882 */ /* 0x000fe20000000000 */
[----:B------:R-:W-:Y:S01]  /*2770*/  UMOV UR5, 0x3ef3b20a ;  /* 0x3ef3b20a00057882 */ /* 0x000fe20000000000 */
[----:B------:R-:W-:-:S05]  /*2780*/  DADD R12, R4, -R2 ;  /* 0x00000000040c7229 */ /* 0x000fca0000000802 */
[----:B------:R-:W-:Y:S01]  /*2790*/  DFMA R8, R10, R8, UR4 ;  /* 0x000000040a087e2b */ /* 0x000fe20008000008 */
[----:B------:R-:W-:Y:S01]  /*27a0*/  UMOV UR4, 0xe4faecd5 ;  /* 0xe4faecd500047882 */ /* 0x000fe20000000000 */
[----:B------:R-:W-:Y:S01]  /*27b0*/  UMOV UR5, 0x3f1745cd ;  /* 0x3f1745cd00057882 */ /* 0x000fe20000000000 */
[----:B------:R-:W-:Y:S02]  /*27c0*/  DADD R16, R12, R12 ;  /* 0x000000000c107229 */ /* 0x000fe4000000000c */
[----:B------:R-:W-:-:S03]  /*27d0*/  DMUL R12, R2, R2 ;  /* 0x00000002020c7228 */ /* 0x000fc60000000000 */
[----:B------:R-:W-:Y:S01]  /*27e0*/  DFMA R8, R10, R8, UR4 ;  /* 0x000000040a087e2b */ /* 0x000fe20008000008 */
[----:B------:R-:W-:Y:S01]  /*27f0*/  UMOV UR4, 0x258a578b ;  /* 0x258a578b00047882 */ /* 0x000fe20000000000 */
[----:B------:R-:W-:Y:S01]  /*2800*/  UMOV UR5, 0x3f3c71c7 ;  /* 0x3f3c71c700057882 */ /* 0x000fe20000000000 */
[----:B------:R-:W-:Y:S02]  /*2810*/  DFMA R16, R4, -R2, R16 ;  /* 0x800000020410722b */ /* 0x000fe40000000010 */
[----:B------:R-:W-:-:S03]  /*2820*/  DMUL R4, R2, R12 ;  /* 0x0000000c02047228 */ /* 0x000fc60000000000 */
[----:B------:R-:W-:Y:S01]  /*2830*/  DFMA R8, R10, R8, UR4 ;  /* 0x000000040a087e2b */ /* 0x000fe20008000008 */
[----:B------:R-:W-:Y:S01]  /*2840*/  UMOV UR4, 0x9242b910 ;  /* 0x9242b91000047882 */ /* 0x000fe20000000000 */
[----:B------:R-:W-:Y:S01]  /*2850*/  UMOV UR5, 0x3f624924 ;  /* 0x3f62492400057882 */ /* 0x000fe20000000000 */
[----:B------:R-:W-:Y:S02]  /*2860*/  DMUL R6, R6, R16 ;  /* 0x0000001006067228 */ /* 0x000fe40000000000 */
[C---:B------:R-:W-:Y:S02]  /*2870*/  DFMA R20, R2.reuse, R12, -R4 ;  /* 0x0000000c0214722b */ /* 0x040fe40000000804 */
[----:B------:R-:W-:Y:S02]  /*2880*/  DFMA R16, R2, R2, -R12 ;  /* 0x000000020210722b */ /* 0x000fe4000000080c */
[----:B------:R-:W-:Y:S01]  /*2890*/  DFMA R8, R10, R8, UR4 ;  /* 0x000000040a087e2b */ /* 0x000fe20008000008 */
[----:B------:R-:W-:Y:S01]  /*28a0*/  UMOV UR4, 0x99999dfb ;  /* 0x99999dfb00047882 */ /* 0x000fe20000000000 */
[----:B------:R-:W-:-:S02]  /*28b0*/  UMOV UR5, 0x3f899999 ;  /* 0x3f89999900057882 */ /* 0x000fc40000000000 */
[----:B------:R-:W-:-:S04]  /*28c0*/  DFMA R20, R6, R12, R20 ;  /* 0x0000000c0614722b */ /* 0x000fc80000000014 */
[----:B------:R-:W-:Y:S01]  /*28d0*/  DFMA R14, R10, R8, UR4 ;  /* 0x000000040a0e7e2b */ /* 0x000fe20008000008 */
[----:B------:R-:W-:Y:S01]  /*28e0*/  UMOV UR4, 0x55555555 ;  /* 0x5555555500047882 */ /* 0x000fe20000000000 */
[----:B------:R-:W-:-:S06]  /*28f0*/  UMOV UR5, 0x3fb55555 ;  /* 0x3fb5555500057882 */ /* 0x000fcc0000000000 */
[----:B------:R-:W-:-:S08]  /*2900*/  DFMA R8, R10, R14, UR4 ;  /* 0x000000040a087e2b */ /* 0x000fd0000800000e */
[----:B------:R-:W-:Y:S01]  /*2910*/  DADD R18, -R8, UR4 ;  /* 0x0000000408127e29 */ /* 0x000fe20008000100 */
[----:B------:R-:W-:Y:S01]  /*2920*/  UMOV UR4, 0xb9e7b0 ;  /* 0x00b9e7b000047882 */ /* 0x000fe20000000000 */
[----:B------:R-:W-:-:S06]  /*2930*/  UMOV UR5, 0x3c46a4cb ;  /* 0x3c46a4cb00057882 */ /* 0x000fcc0000000000 */
[----:B------:R-:W-:Y:S01]  /*2940*/  DFMA R14, R10, R14, R18 ;  /* 0x0000000e0a0e722b */ /* 0x000fe20000000012 */
[----:B------:R-:W-:Y:S02]  /*2950*/  IADD3 R19, PT, PT, R7, 0x100000, RZ ;  /* 0x0010000007137810 */ /* 0x000fe40007ffe0ff */
[----:B------:R-:W-:-:S05]  /*2960*/  MOV R18, R6 ;  /* 0x0000000600127202 */ /* 0x000fca0000000f00 */
[----:B------:R-:W-:Y:S01]  /*2970*/  DADD R14, R14, -UR4 ;  /* 0x800000040e0e7e29 */ /* 0x000fe20008000000 */
[----:B------:R-:W-:Y:S01]  /*2980*/  UMOV UR4, 0x80000000 ;  /* 0x8000000000047882 */ /* 0x000fe20000000000 */
[----:B------:R-:W-:Y:S01]  /*2990*/  DFMA R16, R2, R18, R16 ;  /* 0x000000120210722b */ /* 0x000fe20000000010 */
[----:B------:R-:W-:-:S05]  /*29a0*/  UMOV UR5, 0x43300000 ;  /* 0x4330000000057882 */ /* 0x000fca0000000000 */
[----:B------:R-:W-:Y:S02]  /*29b0*/  DADD R10, R8, R14 ;  /* 0x00000000080a7229 */ /* 0x000fe4000000000e */
[----:B------:R-:W-:-:S06]  /*29c0*/  DFMA R16, R2, R16, R20 ;  /* 0x000000100210722b */ /* 0x000fcc0000000014 */
[----:B------:R-:W-:Y:S02]  /*29d0*/  DMUL R12, R10, R4 ;  /* 0x000000040a0c7228 */ /* 0x000fe40000000000 */
[----:B------:R-:W-:-:S06]  /*29e0*/  DADD R8, R8, -R10 ;  /* 0x0000000008087229 */ /* 0x000fcc000000080a */
[----:B------:R-:W-:Y:S02]  /*29f0*/  DFMA R18, R10, R4, -R12 ;  /* 0x000000040a12722b */ /* 0x000fe4000000080c */
[----:B------:R-:W-:-:S06]  /*2a00*/  DADD R8, R14, R8 ;  /* 0x000000000e087229 */ /* 0x000fcc0000000008 */
[----:B------:R-:W-:-:S08]  /*2a10*/  DFMA R16, R10, R16, R18 ;  /* 0x000000100a10722b */ /* 0x000fd00000000012 */
[----:B------:R-:W-:-:S08]  /*2a20*/  DFMA R8, R8, R4, R16 ;  /* 0x000000040808722b */ /* 0x000fd00000000010 */
[----:B------:R-:W-:-:S08]  /*2a30*/  DADD R10, R12, R8 ;  /* 0x000000000c0a7229 */ /* 0x000fd00000000008 */
[--C-:B------:R-:W-:Y:S02]  /*2a40*/  DADD R4, R2, R10.reuse ;  /* 0x0000000002047229 */ /* 0x100fe4000000000a */
[----:B------:R-:W-:-:S06]  /*2a50*/  DADD R12, R12, -R10 ;  /* 0x000000000c0c7229 */ /* 0x000fcc000000080a */
[----:B------:R-:W-:Y:S02]  /*2a60*/  DADD R2, R2, -R4 ;  /* 0x0000000002027229 */ /* 0x000fe40000000804 */
[----:B------:R-:W-:Y:S01]  /*2a70*/  DADD R12, R8, R12 ;  /* 0x00000000080c7229 */ /* 0x000fe2000000000c */
[----:B------:R-:W-:-:S05]  /*2a80*/  IMAD.MOV.U32 R9, RZ, RZ, 0x3fa ;  /* 0x000003faff097424 */ /* 0x000fca00078e00ff */
[----:B------:R-:W-:Y:S01]  /*2a90*/  DADD R2, R10, R2 ;  /* 0x000000000a027229 */ /* 0x000fe20000000002 */
[C---:B------:R-:W-:Y:S02]  /*2aa0*/  IADD3 R8, PT, PT, R9.reuse, -0x3ff, RZ ;  /* 0xfffffc0109087810 */ /* 0x040fe40007ffe0ff */
[----:B------:R-:W-:-:S05]  /*2ab0*/  @P0 IADD3 R8, PT, PT, R9, -0x3fe, RZ ;  /* 0xfffffc0209080810 */ /* 0x000fca0007ffe0ff */
[----:B------:R-:W-:-:S08]  /*2ac0*/  DADD R2, R12, R2 ;  /* 0x000000000c027229 */ /* 0x000fd00000000002 */
[----:B------:R-:W-:Y:S01]  /*2ad0*/  DADD R2, R6, R2 ;  /* 0x0000000006027229 */ /* 0x000fe20000000002 */
[----:B------:R-:W-:Y:S01]  /*2ae0*/  HFMA2 R7, -RZ, RZ, 3.59375, 0 ;  /* 0x43300000ff077431 */ /* 0x000fe200000001ff */
[----:B------:R-:W-:-:S06]  /*2af0*/  LOP3.LUT R6, R8, 0x80000000, RZ, 0x3c, !PT ;  /* 0x8000000008067812 */ /* 0x000fcc00078e3cff */
[----:B------:R-:W-:Y:S01]  /*2b00*/  DADD R8, R6, -UR4 ;  /* 0x8000000406087e29 */ /* 0x000fe20008000000 */
[----:B------:R-:W-:Y:S01]  /*2b10*/  UMOV UR4, 0xfefa39ef ;  /* 0xfefa39ef00047882 */ /* 0x000fe20000000000 */
[----:B------:R-:W-:Y:S01]  /*2b20*/  DADD R6, R4, R2 ;  /* 0x0000000004067229 */ /* 0x000fe20000000002 */
[----:B------:R-:W-:-:S07]  /*2b30*/  UMOV UR5, 0x3fe62e42 ;  /* 0x3fe62e4200057882 */ /* 0x000fce0000000000 */
[--C-:B------:R-:W-:Y:S02]  /*2b40*/  DFMA R10, R8, UR4, R6.reuse ;  /* 0x00000004080a7c2b */ /* 0x100fe40008000006 */
[----:B------:R-:W-:-:S06]  /*2b50*/  DADD R4, R4, -R6 ;  /* 0x0000000004047229 */ /* 0x000fcc0000000806 */
[----:B------:R-:W-:Y:S02]  /*2b60*/  DFMA R12, R8, -UR4, R10 ;  /* 0x80000004080c7c2b */ /* 0x000fe4000800000a */
[----:B------:R-:W-:-:S06]  /*2b70*/  DADD R4, R2, R4 ;  /* 0x0000000002047229 */ /* 0x000fcc0000000004 */
[----:B------:R-:W-:-:S08]  /*2b80*/  DADD R12, -R6, R12 ;  /* 0x00000000060c7229 */ /* 0x000fd0000000010c */
[----:B------:R-:W-:-:S08]  /*2b90*/  DADD R4, R4, -R12 ;  /* 0x0000000004047229 */ /* 0x000fd0000000080c */
[----:B------:R-:W-:-:S08]  /*2ba0*/  DFMA R4, R8, UR6, R4 ;  /* 0x0000000608047c2b */ /* 0x000fd00008000004 */
[----:B------:R-:W-:-:S08]  /*2bb0*/  DADD R6, R10, R4 ;  /* 0x000000000a067229 */ /* 0x000fd00000000004 */
[----:B------:R-:W-:Y:S02]  /*2bc0*/  DADD R10, R10, -R6 ;  /* 0x000000000a0a7229 */ /* 0x000fe40000000806 */
[----:B------:R-:W-:-:S06]  /*2bd0*/  DMUL R2, R6, 2 ;  /* 0x4000000006027828 */ /* 0x000fcc0000000000 */
[----:B------:R-:W-:Y:S02]  /*2be0*/  DADD R8, R4, R10 ;  /* 0x0000000004087229 */ /* 0x000fe4000000000a */
[----:B------:R-:W-:-:S08]  /*2bf0*/  DFMA R6, R6, 2, -R2 ;  /* 0x400000000606782b */ /* 0x000fd00000000802 */
[----:B------:R-:W-:Y:S01]  /*2c00*/  DFMA R8, R8, 2, R6 ;  /* 0x400000000808782b */ /* 0x000fe20000000006 */
[----:B------:R-:W-:Y:S01]  /*2c10*/  IMAD.MOV.U32 R6, RZ, RZ, 0x652b82fe ;  /* 0x652b82feff067424 */ /* 0x000fe200078e00ff */
[----:B------:R-:W-:-:S06]  /*2c20*/  MOV R7, 0x3ff71547 ;  /* 0x3ff7154700077802 */ /* 0x000fcc0000000f00 */
[----:B------:R-:W-:-:S08]  /*2c30*/  DADD R4, R2, R8 ;  /* 0x0000000002047229 */ /* 0x000fd00000000008 */
[----:B------:R-:W-:Y:S02]  /*2c40*/  DFMA R6, R4, R6, 6.75539944105574400000e+15 ;  /* 0x433800000406742b */ /* 0x000fe40000000006 */
[----:B------:R-:W-:Y:S01]  /*2c50*/  FSETP.GEU.AND P0, PT, |R5|, 4.1917929649353027344, PT ;  /* 0x4086232b0500780b */ /* 0x000fe20003f0e200 */
[----:B------:R-:W-:-:S05]  /*2c60*/  DADD R2, R2, -R4 ;  /* 0x0000000002027229 */ /* 0x000fca0000000804 */
[----:B------:R-:W-:-:S03]  /*2c70*/  DADD R10, R6, -6.75539944105574400000e+15 ;  /* 0xc3380000060a7429 */ /* 0x000fc60000000000 */
[----:B------:R-:W-:-:S05]  /*2c80*/  DADD R8, R8, R2 ;  /* 0x0000000008087229 */ /* 0x000fca0000000002 */
[----:B------:R-:W-:Y:S01]  /*2c90*/  DFMA R12, R10, -UR4, R4 ;  /* 0x800000040a0c7c2b */ /* 0x000fe20008000004 */
[----:B------:R-:W-:Y:S01]  /*2ca0*/  UMOV UR4, 0x3b39803f ;  /* 0x3b39803f00047882 */ /* 0x000fe20000000000 */
[----:B------:R-:W-:-:S06]  /*2cb0*/  UMOV UR5, 0x3c7abc9e ;  /* 0x3c7abc9e00057882 */ /* 0x000fcc0000000000 */
[----:B------:R-:W-:Y:S01]  /*2cc0*/  DFMA R10, R10, -UR4, R12 ;  /* 0x800000040a0a7c2b */ /* 0x000fe2000800000c */
[----:B------:R-:W-:Y:S01]  /*2cd0*/  UMOV UR4, 0x69ce2bdf ;  /* 0x69ce2bdf00047882 */ /* 0x000fe20000000000 */
[----:B------:R-:W-:Y:S01]  /*2ce0*/  HFMA2 R13, -RZ, RZ, 1.642578125, -0.00021207332611083984375 ;  /* 0x3e928af3ff0d7431 */ /* 0x000fe200000001ff */
[----:B------:R-:W-:Y:S01]  /*2cf0*/  MOV R12, 0xfca213ea ;  /* 0xfca213ea000c7802 */ /* 0x000fe20000000f00 */
[----:B------:R-:W-:-:S05]  /*2d00*/  UMOV UR5, 0x3e5ade15 ;  /* 0x3e5ade1500057882 */ /* 0x000fca0000000000 */
[----:B------:R-:W-:Y:S01]  /*2d10*/  DFMA R12, R10, UR4, R12 ;  /* 0x000000040a0c7c2b */ /* 0x000fe2000800000c */
[----:B------:R-:W-:Y:S01]  /*2d20*/  UMOV UR4, 0x62401315 ;  /* 0x6240131500047882 */ /* 0x000fe20000000000 */
[----:B------:R-:W-:-:S06]  /*2d30*/  UMOV UR5, 0x3ec71dee ;  /* 0x3ec71dee00057882 */ /* 0x000fcc0000000000 */
[----:B------:R-:W-:Y:S01]  /*2d40*/  DFMA R12, R10, R12, UR4 ;  /* 0x000000040a0c7e2b */ /* 0x000fe2000800000c */
        /* <DEDUP_REMOVED lines=20> */
[----:B------:R-:W-:-:S08]  /*2e90*/  DFMA R12, R10, R12, UR4 ;  /* 0x000000040a0c7e2b */ /* 0x000fd0000800000c */
[----:B------:R-:W-:-:S08]  /*2ea0*/  DFMA R12, R10, R12, 1 ;  /* 0x3ff000000a0c742b */ /* 0x000fd0000000000c */
[----:B------:R-:W-:-:S10]  /*2eb0*/  DFMA R12, R10, R12, 1 ;  /* 0x3ff000000a0c742b */ /* 0x000fd4000000000c */
[----:B------:R-:W-:Y:S01]  /*2ec0*/  IMAD R3, R6, 0x100000, R13 ;  /* 0x0010000006037824 */ /* 0x000fe200078e020d */
[----:B------:R-:W-:Y:S01]  /*2ed0*/  MOV R2, R12 ;  /* 0x0000000c00027202 */ /* 0x000fe20000000f00 */
[----:B------:R-:W-:Y:S06]  /*2ee0*/  @!P0 BRA `(.L_x_42) ;  /* 0x0000000000388947 */ /* 0x000fec0003800000 */
[----:B------:R-:W-:Y:S01]  /*2ef0*/  FSETP.GEU.AND P1, PT, |R5|, 4.2275390625, PT ;  /* 0x408748000500780b */ /* 0x000fe20003f2e200 */
[C---:B------:R-:W-:Y:S02]  /*2f00*/  DADD R2, R4.reuse, +INF ;  /* 0x7ff0000004027429 */ /* 0x040fe40000000000 */
[----:B------:R-:W-:-:S08]  /*2f10*/  DSETP.GEU.AND P0, PT, R4, RZ, PT ;  /* 0x000000ff0400722a */ /* 0x000fd00003f0e000 */
[----:B------:R-:W-:Y:S02]  /*2f20*/  FSEL R2, R2, RZ, P0 ;  /* 0x000000ff02027208 */ /* 0x000fe40000000000 */
[----:B------:R-:W-:Y:S01]  /*2f30*/  FSEL R3, R3, RZ, P0 ;  /* 0x000000ff03037208 */ /* 0x000fe20000000000 */
[----:B------:R-:W-:Y:S06]  /*2f40*/  @P1 BRA `(.L_x_42) ;  /* 0x0000000000201947 */ /* 0x000fec0003800000 */
[----:B------:R-:W-:-:S04]  /*2f50*/  LEA.HI R2, R6, R6, RZ, 0x1 ;  /* 0x0000000606027211 */ /* 0x000fc800078f08ff */
[----:B------:R-:W-:Y:S01]  /*2f60*/  SHF.R.S32.HI R3, RZ, 0x1, R2 ;  /* 0x00000001ff037819 */ /* 0x000fe20000011402 */
[----:B------:R-:W-:-:S03]  /*2f70*/  IMAD.MOV.U32 R2, RZ, RZ, R12 ;  /* 0x000000ffff027224 */ /* 0x000fc600078e000c */
[----:B------:R-:W-:Y:S02]  /*2f80*/  IADD3 R4, PT, PT, R6, -R3, RZ ;  /* 0x8000000306047210 */ /* 0x000fe40007ffe0ff */
[----:B------:R-:W-:Y:S02]  /*2f90*/  LEA R3, R3, R13, 0x14 ;  /* 0x0000000d03037211 */ /* 0x000fe400078ea0ff */
[----:B------:R-:W-:Y:S02]  /*2fa0*/  LEA R5, R4, 0x3ff00000, 0x14 ;  /* 0x3ff0000004057811 */ /* 0x000fe400078ea0ff */
[----:B------:R-:W-:-:S06]  /*2fb0*/  MOV R4, RZ ;  /* 0x000000ff00047202 */ /* 0x000fcc0000000f00 */
[----:B------:R-:W-:-:S11]  /*2fc0*/  DMUL R2, R2, R4 ;  /* 0x0000000402027228 */ /* 0x000fd60000000000 */
.L_x_42:
[----:B------:R-:W-:Y:S02]  /*2fd0*/  DFMA R4, R8, R2, R2 ;  /* 0x000000020804722b */ /* 0x000fe40000000002 */
[----:B------:R-:W-:-:S08]  /*2fe0*/  DSETP.NEU.AND P0, PT, |R2|, +INF , PT ;  /* 0x7ff000000200742a */ /* 0x000fd00003f0d200 */
[----:B------:R-:W-:Y:S02]  /*2ff0*/  FSEL R4, R2, R4, !P0 ;  /* 0x0000000402047208 */ /* 0x000fe40004000000 */
[----:B------:R-:W-:Y:S02]  /*3000*/  FSEL R5, R3, R5, !P0 ;  /* 0x0000000503057208 */ /* 0x000fe40004000000 */
[----:B------:R-:W-:Y:S02]  /*3010*/  MOV R2, R0 ;  /* 0x0000000000027202 */ /* 0x000fe40000000f00 */
[----:B------:R-:W-:-:S04]  /*3020*/  MOV R3, 0x0 ;  /* 0x0000000000037802 */ /* 0x000fc80000000f00 */
[----:B------:R-:W-:Y:S05]  /*3030*/  RET.REL.NODEC R2 `(_Z12build_up_v_uPfS_S_S_S_) ;  /* 0xffffffcc02f07950 */ /* 0x000fea0003c3ffff */
.L_x_43:
        /* <DEDUP_REMOVED lines=12> */
.L_x_120:


//--------------------- .text._Z15init_vector_onePf --------------------------
	.section	.text._Z15init_vector_onePf,"ax",@progbits
	.align	128
        .global         _Z15init_vector_onePf
        .type           _Z15init_vector_onePf,@function
        .size           _Z15init_vector_onePf,(.L_x_128 - _Z15init_vector_onePf)
        .other          _Z15init_vector_onePf,@"STO_CUDA_ENTRY STV_DEFAULT"
_Z15init_vector_onePf:
.text._Z15init_vector_onePf:
[----:B------:R-:W-:Y:S01]  /*0000*/  LDC R1, c[0x0][0x37c] ;  /* 0x0000df00ff017b82 */ /* 0x000fe20000000800 */
[----:B------:R-:W0:Y:S07]  /*0010*/  S2R R5, SR_TID.X ;  /* 0x0000000000057919 */ /* 0x000e2e0000002100 */
[----:B------:R-:W1:Y:S01]  /*0020*/  LDC.64 R2, c[0x0][0x380] ;  /* 0x0000e000ff027b82 */ /* 0x000e620000000a00 */
[----:B------:R-:W2:Y:S01]  /*0030*/  LDCU.64 UR4, c[0x0][0x358] ;  /* 0x00006b00ff0477ac */ /* 0x000ea20008000a00 */
[----:B------:R-:W-:-:S02]  /*0040*/  HFMA2 R7, -RZ, RZ, 1.875, 0 ;  /* 0x3f800000ff077431 */ /* 0x000fc400000001ff */
[----:B0-----:R-:W-:-:S04]  /*0050*/  IMAD R5, R5, 0x29, RZ ;  /* 0x0000002905057824 */ /* 0x001fc800078e02ff */
[----:B-1----:R-:W-:-:S05]  /*0060*/  IMAD.WIDE.U32 R2, R5, 0x4, R2 ;  /* 0x0000000405027825 */ /* 0x002fca00078e0002 */
[----:B--2---:R-:W-:Y:S04]  /*0070*/  STG.E desc[UR4][R2.64], R7 ;  /* 0x0000000702007986 */ /* 0x004fe8000c101904 */
[----:B------:R-:W-:Y:S04]  /*0080*/  STG.E desc[UR4][R2.64+0x4], R7 ;  /* 0x0000040702007986 */ /* 0x000fe8000c101904 */
        /* <DEDUP_REMOVED lines=38> */
[----:B------:R-:W-:Y:S01]  /*02f0*/  STG.E desc[UR4][R2.64+0xa0], R7 ;  /* 0x0000a00702007986 */ /* 0x000fe2000c101904 */
[----:B------:R-:W-:Y:S05]  /*0300*/  EXIT ;  /* 0x000000000000794d */ /* 0x000fea0003800000 */
.L_x_44:
        /* <DEDUP_REMOVED lines=15> */
.L_x_128:


//--------------------- .text._Z11init_vectorPf   --------------------------
	.section	.text._Z11init_vectorPf,"ax",@progbits
	.align	128
        .global         _Z11init_vectorPf
        .type           _Z11init_vectorPf,@function
        .size           _Z11init_vectorPf,(.L_x_129 - _Z11init_vectorPf)
        .other          _Z11init_vectorPf,@"STO_CUDA_ENTRY STV_DEFAULT"
_Z11init_vectorPf:
.text._Z11init_vectorPf:
[----:B------:R-:W-:Y:S01]  /*0000*/  LDC R1, c[0x0][0x37c] ;  /* 0x0000df00ff017b82 */ /* 0x000fe20000000800 */
[----:B------:R-:W0:Y:S07]  /*0010*/  S2R R5, SR_TID.X ;  /* 0x0000000000057919 */ /* 0x000e2e0000002100 */
[----:B------:R-:W1:Y:S01]  /*0020*/  LDC.64 R2, c[0x0][0x380] ;  /* 0x0000e000ff027b82 */ /* 0x000e620000000a00 */
[----:B------:R-:W2:Y:S01]  /*0030*/  LDCU.64 UR4, c[0x0][0x358] ;  /* 0x00006b00ff0477ac */ /* 0x000ea20008000a00 */
[----:B0-----:R-:W-:-:S04]  /*0040*/  IMAD R5, R5, 0x29, RZ ;  /* 0x0000002905057824 */ /* 0x001fc800078e02ff */
[----:B-1----:R-:W-:-:S05]  /*0050*/  IMAD.WIDE.U32 R2, R5, 0x4, R2 ;  /* 0x0000000405027825 */ /* 0x002fca00078e0002 */
[----:B--2---:R-:W-:Y:S04]  /*0060*/  STG.E desc[UR4][R2.64], RZ ;  /* 0x000000ff02007986 */ /* 0x004fe8000c101904 */
[----:B------:R-:W-:Y:S04]  /*0070*/  STG.E desc[UR4][R2.64+0x4], RZ ;  /* 0x000004ff02007986 */ /* 0x000fe8000c101904 */
        /* <DEDUP_REMOVED lines=38> */
[----:B------:R-:W-:Y:S01]  /*02e0*/  STG.E desc[UR4][R2.64+0xa0], RZ ;  /* 0x0000a0ff02007986 */ /* 0x000fe2000c101904 */
[----:B------:R-:W-:Y:S05]  /*02f0*/  EXIT ;  /* 0x000000000000794d */ /* 0x000fea0003800000 */
.L_x_45:
        /* <DEDUP_REMOVED lines=16> */
.L_x_129:


//--------------------- .text._Z25pressure_poisson_periodicPfS_S_ --------------------------
	.section	.text._Z25pressure_poisson_periodicPfS_S_,"ax",@progbits
	.align	128
        .global         _Z25pressure_poisson_periodicPfS_S_
        .type           _Z25pressure_poisson_periodicPfS_S_,@function
        .size           _Z25pressure_poisson_periodicPfS_S_,(.L_x_122 - _Z25pressure_poisson_periodicPfS_S_)
        .other          _Z25pressure_poisson_periodicPfS_S_,@"STO_CUDA_ENTRY STV_DEFAULT"
_Z25pressure_poisson_periodicPfS_S_:
.text._Z25pressure_poisson_periodicPfS_S_:
[----:B------:R-:W-:Y:S01]  /*0000*/  LDC R1, c[0x0][0x37c] ;  /* 0x0000df00ff017b82 */ /* 0x000fe20000000800 */
[----:B------:R-:W0:Y:S01]  /*0010*/  S2R R7, SR_TID.X ;  /* 0x0000000000077919 */ /* 0x000e220000002100 */
[----:B------:R-:W-:Y:S01]  /*0020*/  MOV R0, 0x50 ;  /* 0x0000005000007802 */ /* 0x000fe20000000f00 */
[----:B0-----:R-:W-:-:S07]  /*0030*/  IMAD R4, R7, 0x29, RZ ;  /* 0x0000002907047824 */ /* 0x001fce00078e02ff */
[----:B------:R-:W-:Y:S05]  /*0040*/  CALL.REL.NOINC `($_Z25pressure_poisson_periodicPfS_S_$__internal_accurate_pow) ;  /* 0x0000002000487944 */ /* 0x000fea0003c00000 */
[C---:B------:R-:W-:Y:S01]  /*0050*/  DADD R12, R10.reuse, R10 ;  /* 0x000000000a0c7229 */ /* 0x040fe2000000000a */
[----:B------:R-:W-:Y:S01]  /*0060*/  IMAD.MOV.U32 R2, RZ, RZ, 0x1 ;  /* 0x00000001ff027424 */ /* 0x000fe200078e00ff */
[----:B------:R-:W-:Y:S01]  /*0070*/  DMUL R26, R10, R10 ;  /* 0x0000000a0a1a7228 */ /* 0x000fe20000000000 */
[----:B------:R-:W0:Y:S05]  /*0080*/  LDC.64 R16, c[0x0][0x390] ;  /* 0x0000e400ff107b82 */ /* 0x000e2a0000000a00 */
[----:B------:R-:W-:-:S04]  /*0090*/  DADD R12, R12, R12 ;  /* 0x000000000c0c7229 */ /* 0x000fc8000000000c */
[----:B------:R-:W-:Y:S02]  /*00a0*/  FSETP.GEU.AND P1, PT, |R27|, 6.5827683646048100446e-37, PT ;  /* 0x036000001b00780b */ /* 0x000fe40003f2e200 */
[----:B------:R-:W1:Y:S02]  /*00b0*/  MUFU.RCP64H R3, R13 ;  /* 0x0000000d00037308 */ /* 0x000e640000001800 */
[----:B-1----:R-:W-:-:S08]  /*00c0*/  DFMA R8, -R12, R2, 1 ;  /* 0x3ff000000c08742b */ /* 0x002fd00000000102 */
[----:B------:R-:W-:-:S08]  /*00d0*/  DFMA R8, R8, R8, R8 ;  /* 0x000000080808722b */ /* 0x000fd00000000008 */
[----:B------:R-:W-:-:S08]  /*00e0*/  DFMA R8, R2, R8, R2 ;  /* 0x000000080208722b */ /* 0x000fd00000000002 */
[----:B------:R-:W-:-:S08]  /*00f0*/  DFMA R2, -R12, R8, 1 ;  /* 0x3ff000000c02742b */ /* 0x000fd00000000108 */
[----:B------:R-:W-:-:S08]  /*0100*/  DFMA R2, R8, R2, R8 ;  /* 0x000000020802722b */ /* 0x000fd00000000008 */
[----:B------:R-:W-:-:S08]  /*0110*/  DMUL R8, R26, R2 ;  /* 0x000000021a087228 */ /* 0x000fd00000000000 */
[----:B------:R-:W-:-:S08]  /*0120*/  DFMA R14, -R12, R8, R26 ;  /* 0x000000080c0e722b */ /* 0x000fd0000000011a */
[----:B------:R-:W-:Y:S01]  /*0130*/  DFMA R2, R2, R14, R8 ;  /* 0x0000000e0202722b */ /* 0x000fe20000000008 */
[----:B0-----:R-:W-:-:S09]  /*0140*/  IMAD.WIDE.U32 R14, R4, 0x4, R16 ;  /* 0x00000004040e7825 */ /* 0x001fd200078e0010 */
[----:B------:R-:W-:-:S05]  /*0150*/  FFMA R0, RZ, R13, R3 ;  /* 0x0000000dff007223 */ /* 0x000fca0000000003 */
[----:B------:R-:W-:-:S13]  /*0160*/  FSETP.GT.AND P0, PT, |R0|, 1.469367938527859385e-39, PT ;  /* 0x001000000000780b */ /* 0x000fda0003f04200 */
[----:B------:R-:W-:Y:S05]  /*0170*/  @P0 BRA P1, `(.L_x_46) ;  /* 0x0000000000180947 */ /* 0x000fea0000800000 */
[----:B------:R-:W-:Y:S01]  /*0180*/  IMAD.MOV.U32 R24, RZ, RZ, R12 ;  /* 0x000000ffff187224 */ /* 0x000fe200078e000c */
[----:B------:R-:W-:Y:S01]  /*0190*/  MOV R0, 0x1c0 ;  /* 0x000001c000007802 */ /* 0x000fe20000000f00 */
[----:B------:R-:W-:-:S07]  /*01a0*/  IMAD.MOV.U32 R25, RZ, RZ, R13 ;  /* 0x000000ffff197224 */ /* 0x000fce00078e000d */
[----:B------:R-:W-:Y:S05]  /*01b0*/  CALL.REL.NOINC `($__internal_2_$__cuda_sm20_div_rn_f64_full) ;  /* 0x0000001800787944 */ /* 0x000fea0003c00000 */
[----:B------:R-:W-:Y:S02]  /*01c0*/  IMAD.MOV.U32 R2, RZ, RZ, R6 ;  /* 0x000000ffff027224 */ /* 0x000fe400078e0006 */
[----:B------:R-:W-:-:S07]  /*01d0*/  IMAD.MOV.U32 R3, RZ, RZ, R5 ;  /* 0x000000ffff037224 */ /* 0x000fce00078e0005 */
.L_x_46:
[----:B------:R-:W0:Y:S01]  /*01e0*/  LDC.64 R16, c[0x0][0x390] ;  /* 0x0000e400ff107b82 */ /* 0x000e220000000a00 */
[----:B------:R-:W1:Y:S01]  /*01f0*/  LDCU.128 UR8, c[0x0][0x380] ;  /* 0x00007000ff0877ac */ /* 0x000e620008000c00 */
[----:B------:R-:W-:Y:S01]  /*0200*/  MOV R8, 0xb4 ;  /* 0x000000b400087802 */ /* 0x000fe20000000f00 */
[----:B------:R-:W-:Y:S01]  /*0210*/  IMAD.MOV.U32 R9, RZ, RZ, 0x0 ;  /* 0x00000000ff097424 */ /* 0x000fe200078e00ff */
[----:B------:R-:W2:Y:S03]  /*0220*/  LDCU.64 UR6, c[0x0][0x358] ;  /* 0x00006b00ff0677ac */ /* 0x000ea60008000a00 */
[----:B------:R-:W-:Y:S01]  /*0230*/  IMAD.WIDE.U32 R8, R7, 0xa4, R8 ;  /* 0x000000a407087825 */ /* 0x000fe200078e0008 */
[----:B------:R-:W-:Y:S02]  /*0240*/  UMOV UR4, URZ ;  /* 0x000000ff00047c82 */ /* 0x000fe40008000000 */
[----:B-1----:R-:W-:-:S02]  /*0250*/  IADD3 R18, P1, PT, R8, UR10, RZ ;  /* 0x0000000a08127c10 */ /* 0x002fc4000ff3e0ff */
[----:B------:R-:W-:Y:S02]  /*0260*/  IADD3 R0, P2, PT, R8, UR8, RZ ;  /* 0x0000000808007c10 */ /* 0x000fe4000ff5e0ff */
[----:B------:R-:W-:Y:S01]  /*0270*/  IADD3.X R19, PT, PT, R9, UR11, RZ, P1, !PT ;  /* 0x0000000b09137c10 */ /* 0x000fe20008ffe4ff */
[----:B0-----:R-:W-:Y:S01]  /*0280*/  IMAD.WIDE.U32 R6, R7, 0xa4, R16 ;  /* 0x000000a407067825 */ /* 0x001fe200078e0010 */
[----:B------:R-:W-:Y:S02]  /*0290*/  IADD3.X R5, PT, PT, R9, UR9, RZ, P2, !PT ;  /* 0x0000000909057c10 */ /* 0x000fe400097fe4ff */
[----:B------:R-:W-:-:S05]  /*02a0*/  IADD3 R16, P0, PT, R6, 0xb8, RZ ;  /* 0x000000b806107810 */ /* 0x000fca0007f1e0ff */
[----:B--2---:R-:W-:-:S08]  /*02b0*/  IMAD.X R17, RZ, RZ, R7, P0 ;  /* 0x000000ffff117224 */ /* 0x004fd000000e0607 */
.L_x_56:
[----:B------:R-:W2:Y:S04]  /*02c0*/  LDG.E R6, desc[UR6][R14.64+0x1e8] ;  /* 0x0001e8060e067981 */ /* 0x000ea8000c1e1900 */
[----:B------:R-:W2:Y:S04]  /*02d0*/  LDG.E R7, desc[UR6][R14.64+0xa0] ;  /* 0x0000a0060e077981 */ /* 0x000ea8000c1e1900 */
[----:B------:R-:W3:Y:S04]  /*02e0*/  LDG.E R22, desc[UR6][R16.64+-0xc] ;  /* 0xfffff40610167981 */ /* 0x000ee8000c1e1900 */
[----:B------:R-:W3:Y:S01]  /*02f0*/  LDG.E R23, desc[UR6][R16.64+-0x14] ;  /* 0xffffec0610177981 */ /* 0x000ee2000c1e1900 */
[----:B0-----:R-:W0:Y:S01]  /*0300*/  MUFU.RCP64H R9, R13 ;  /* 0x0000000d00097308 */ /* 0x001e220000001800 */
[----:B------:R-:W-:Y:S01]  /*0310*/  IMAD.MOV.U32 R8, RZ, RZ, 0x1 ;  /* 0x00000001ff087424 */ /* 0x000fe200078e00ff */
[----:B------:R-:W-:Y:S05]  /*0320*/  BSSY.RECONVERGENT B0, `(.L_x_47) ;  /* 0x000001a000007945 */ /* 0x000fea0003800200 */
[----:B0-----:R-:W-:-:S08]  /*0330*/  DFMA R20, -R12, R8, 1 ;  /* 0x3ff000000c14742b */ /* 0x001fd00000000108 */
[----:B------:R-:W-:-:S08]  /*0340*/  DFMA R20, R20, R20, R20 ;  /* 0x000000141414722b */ /* 0x000fd00000000014 */
[----:B------:R-:W-:-:S08]  /*0350*/  DFMA R20, R8, R20, R8 ;  /* 0x000000140814722b */ /* 0x000fd00000000008 */
[----:B------:R-:W-:-:S08]  /*0360*/  DFMA R8, -R12, R20, 1 ;  /* 0x3ff000000c08742b */ /* 0x000fd00000000114 */
[----:B------:R-:W-:Y:S01]  /*0370*/  DFMA R20, R20, R8, R20 ;  /* 0x000000081414722b */ /* 0x000fe20000000014 */
[----:B--2---:R-:W-:-:S04]  /*0380*/  FADD R24, R6, -R7 ;  /* 0x8000000706187221 */ /* 0x004fc80000000000 */
[----:B------:R-:W0:Y:S01]  /*0390*/  F2F.F64.F32 R6, R24 ;  /* 0x0000001800067310 */ /* 0x000e220000201800 */
[----:B---3--:R-:W-:-:S07]  /*03a0*/  FADD R22, R22, -R23 ;  /* 0x8000001716167221 */ /* 0x008fce0000000000 */
[----:B------:R-:W1:Y:S01]  /*03b0*/  F2F.F64.F32 R26, R22 ;  /* 0x00000016001a7310 */ /* 0x000e620000201800 */
[----:B0-----:R-:W-:-:S08]  /*03c0*/  DMUL R6, R10, R6 ;  /* 0x000000060a067228 */ /* 0x001fd00000000000 */
[----:B-1----:R-:W-:-:S08]  /*03d0*/  DFMA R26, R10, R26, R6 ;  /* 0x0000001a0a1a722b */ /* 0x002fd00000000006 */
[----:B------:R-:W-:Y:S02]  /*03e0*/  DMUL R6, R20, R26 ;  /* 0x0000001a14067228 */ /* 0x000fe40000000000 */
[----:B------:R-:W-:-:S06]  /*03f0*/  FSETP.GEU.AND P1, PT, |R27|, 6.5827683646048100446e-37, PT ;  /* 0x036000001b00780b */ /* 0x000fcc0003f2e200 */
[----:B------:R-:W-:-:S08]  /*0400*/  DFMA R8, -R12, R6, R26 ;  /* 0x000000060c08722b */ /* 0x000fd0000000011a */
[----:B------:R-:W-:Y:S01]  /*0410*/  DFMA R6, R20, R8, R6 ;  /* 0x000000081406722b */ /* 0x000fe20000000006 */
[----:B------:R-:W-:Y:S02]  /*0420*/  IMAD.MOV.U32 R20, RZ, RZ, R0 ;  /* 0x000000ffff147224 */ /* 0x000fe400078e0000 */
[----:B------:R-:W-:-:S07]  /*0430*/  IMAD.MOV.U32 R21, RZ, RZ, R5 ;  /* 0x000000ffff157224 */ /* 0x000fce00078e0005 */
[----:B------:R-:W-:-:S05]  /*0440*/  FFMA R8, RZ, R13, R7 ;  /* 0x0000000dff087223 */ /* 0x000fca0000000007 */
[----:B------:R-:W-:-:S13]  /*0450*/  FSETP.GT.AND P0, PT, |R8|, 1.469367938527859385e-39, PT ;  /* 0x001000000800780b */ /* 0x000fda0003f04200 */
[----:B------:R-:W-:Y:S05]  /*0460*/  @P0 BRA P1, `(.L_x_48) ;  /* 0x0000000000140947 */ /* 0x000fea0000800000 */
[----:B------:R-:W-:Y:S01]  /*0470*/  MOV R24, R12 ;  /* 0x0000000c00187202 */ /* 0x000fe20000000f00 */
[----:B------:R-:W-:Y:S01]  /*0480*/  IMAD.MOV.U32 R25, RZ, RZ, R13 ;  /* 0x000000ffff197224 */ /* 0x000fe200078e000d */
[----:B------:R-:W-:-:S07]  /*0490*/  MOV R0, 0x4b0 ;  /* 0x000004b000007802 */ /* 0x000fce0000000f00 */
[----:B------:R-:W-:Y:S05]  /*04a0*/  CALL.REL.NOINC `($__internal_2_$__cuda_sm20_div_rn_f64_full) ;  /* 0x0000001400bc7944 */ /* 0x000fea0003c00000 */
[----:B------:R-:W-:-:S07]  /*04b0*/  IMAD.MOV.U32 R7, RZ, RZ, R5 ;  /* 0x000000ffff077224 */ /* 0x000fce00078e0005 */
.L_x_48:
[----:B------:R-:W-:Y:S05]  /*04c0*/  BSYNC.RECONVERGENT B0 ;  /* 0x0000000000007941 */ /* 0x000fea0003800200 */
.L_x_47:
[----:B------:R-:W2:Y:S02]  /*04d0*/  LDG.E R0, desc[UR6][R18.64+-0xc] ;  /* 0xfffff40612007981 */ /* 0x000ea4000c1e1900 */
[----:B--2---:R-:W0:Y:S02]  /*04e0*/  F2F.F64.F32 R8, R0 ;  /* 0x0000000000087310 */ /* 0x004e240000201800 */
[----:B0-----:R-:W-:-:S06]  /*04f0*/  DFMA R8, R8, -R2, R6 ;  /* 0x800000020808722b */ /* 0x001fcc0000000006 */
[----:B------:R-:W0:Y:S02]  /*0500*/  F2F.F32.F64 R5, R8 ;  /* 0x0000000800057310 */ /* 0x000e240000301000 */
[----:B0-----:R0:W-:Y:S04]  /*0510*/  STG.E desc[UR6][R20.64+-0xc], R5 ;  /* 0xfffff40514007986 */ /* 0x0011e8000c101906 */
[----:B------:R-:W2:Y:S04]  /*0520*/  LDG.E R26, desc[UR6][R14.64+0x1e8] ;  /* 0x0001e8060e1a7981 */ /* 0x000ea8000c1e1900 */
[----:B------:R-:W2:Y:S04]  /*0530*/  LDG.E R27, desc[UR6][R14.64+0xa0] ;  /* 0x0000a0060e1b7981 */ /* 0x000ea8000c1e1900 */
[----:B------:R-:W3:Y:S04]  /*0540*/  LDG.E R24, desc[UR6][R16.64+-0x8] ;  /* 0xfffff80610187981 */ /* 0x000ee8000c1e1900 */
[----:B------:R-:W3:Y:S01]  /*0550*/  LDG.E R25, desc[UR6][R16.64+-0x10] ;  /* 0xfffff00610197981 */ /* 0x000ee2000c1e1900 */
[----:B------:R-:W1:Y:S01]  /*0560*/  MUFU.RCP64H R7, R13 ;  /* 0x0000000d00077308 */ /* 0x000e620000001800 */
[----:B------:R-:W-:Y:S01]  /*0570*/  IMAD.MOV.U32 R6, RZ, RZ, 0x1 ;  /* 0x00000001ff067424 */ /* 0x000fe200078e00ff */
[----:B------:R-:W-:Y:S05]  /*0580*/  BSSY.RECONVERGENT B0, `(.L_x_49) ;  /* 0x0000018000007945 */ /* 0x000fea0003800200 */
[----:B-1----:R-:W-:-:S08]  /*0590*/  DFMA R22, -R12, R6, 1 ;  /* 0x3ff000000c16742b */ /* 0x002fd00000000106 */
[----:B------:R-:W-:-:S08]  /*05a0*/  DFMA R22, R22, R22, R22 ;  /* 0x000000161616722b */ /* 0x000fd00000000016 */
[----:B------:R-:W-:Y:S01]  /*05b0*/  DFMA R22, R6, R22, R6 ;  /* 0x000000160616722b */ /* 0x000fe20000000006 */
[----:B--2---:R-:W-:-:S04]  /*05c0*/  FADD R28, R26, -R27 ;  /* 0x8000001b1a1c7221 */ /* 0x004fc80000000000 */
[----:B------:R-:W1:Y:S01]  /*05d0*/  F2F.F64.F32 R8, R28 ;  /* 0x0000001c00087310 */ /* 0x000e620000201800 */
[----:B---3--:R-:W-:Y:S02]  /*05e0*/  FADD R0, R24, -R25 ;  /* 0x8000001918007221 */ /* 0x008fe40000000000 */
[----:B------:R-:W-:-:S05]  /*05f0*/  DFMA R24, -R12, R22, 1 ;  /* 0x3ff000000c18742b */ /* 0x000fca0000000116 */
[----:B------:R-:W2:Y:S03]  /*0600*/  F2F.F64.F32 R6, R0 ;  /* 0x0000000000067310 */ /* 0x000ea60000201800 */
[----:B------:R-:W-:Y:S02]  /*0610*/  DFMA R24, R22, R24, R22 ;  /* 0x000000181618722b */ /* 0x000fe40000000016 */
[----:B-1----:R-:W-:-:S08]  /*0620*/  DMUL R8, R10, R8 ;  /* 0x000000080a087228 */ /* 0x002fd00000000000 */
[----:B--2---:R-:W-:-:S08]  /*0630*/  DFMA R26, R10, R6, R8 ;  /* 0x000000060a1a722b */ /* 0x004fd00000000008 */
[----:B------:R-:W-:Y:S02]  /*0640*/  DMUL R6, R24, R26 ;  /* 0x0000001a18067228 */ /* 0x000fe40000000000 */
[----:B------:R-:W-:-:S06]  /*0650*/  FSETP.GEU.AND P1, PT, |R27|, 6.5827683646048100446e-37, PT ;  /* 0x036000001b00780b */ /* 0x000fcc0003f2e200 */
[----:B------:R-:W-:-:S08]  /*0660*/  DFMA R8, -R12, R6, R26 ;  /* 0x000000060c08722b */ /* 0x000fd0000000011a */
[----:B------:R-:W-:-:S10]  /*0670*/  DFMA R6, R24, R8, R6 ;  /* 0x000000081806722b */ /* 0x000fd40000000006 */
[----:B0-----:R-:W-:-:S05]  /*0680*/  FFMA R5, RZ, R13, R7 ;  /* 0x0000000dff057223 */ /* 0x001fca0000000007 */
[----:B------:R-:W-:-:S13]  /*0690*/  FSETP.GT.AND P0, PT, |R5|, 1.469367938527859385e-39, PT ;  /* 0x001000000500780b */ /* 0x000fda0003f04200 */
[----:B------:R-:W-:Y:S05]  /*06a0*/  @P0 BRA P1, `(.L_x_50) ;  /* 0x0000000000140947 */ /* 0x000fea0000800000 */
[----:B------:R-:W-:Y:S01]  /*06b0*/  IMAD.MOV.U32 R24, RZ, RZ, R12 ;  /* 0x000000ffff187224 */ /* 0x000fe200078e000c */
[----:B------:R-:W-:Y:S01]  /*06c0*/  MOV R0, 0x6f0 ;  /* 0x000006f000007802 */ /* 0x000fe20000000f00 */
[----:B------:R-:W-:-:S07]  /*06d0*/  IMAD.MOV.U32 R25, RZ, RZ, R13 ;  /* 0x000000ffff197224 */ /* 0x000fce00078e000d */
[----:B------:R-:W-:Y:S05]  /*06e0*/  CALL.REL.NOINC `($__internal_2_$__cuda_sm20_div_rn_f64_full) ;  /* 0x00000014002c7944 */ /* 0x000fea0003c00000 */
[----:B------:R-:W-:-:S07]  /*06f0*/  MOV R7, R5 ;  /* 0x0000000500077202 */ /* 0x000fce0000000f00 */
.L_x_50:
[----:B------:R-:W-:Y:S05]  /*0700*/  BSYNC.RECONVERGENT B0 ;  /* 0x0000000000007941 */ /* 0x000fea0003800200 */
.L_x_49:
        /* <DEDUP_REMOVED lines=34> */
[----:B------:R-:W-:-:S07]  /*0930*/  IMAD.MOV.U32 R7, RZ, RZ, R5 ;  /* 0x000000ffff077224 */ /* 0x000fce00078e0005 */
.L_x_52:
[----:B------:R-:W-:Y:S05]  /*0940*/  BSYNC.RECONVERGENT B0 ;  /* 0x0000000000007941 */ /* 0x000fea0003800200 */
.L_x_51:
[----:B------:R-:W2:Y:S01]  /*0950*/  LDG.E R0, desc[UR6][R18.64+-0x4] ;  /* 0xfffffc0612007981 */ /* 0x000ea2000c1e1900 */
[----:B------:R-:W-:Y:S01]  /*0960*/  UISETP.NE.AND UP0, UPT, UR4, 0x24, UPT ;  /* 0x000000240400788c */ /* 0x000fe2000bf05270 */
[----:B--2---:R-:W0:Y:S02]  /*0970*/  F2F.F64.F32 R8, R0 ;  /* 0x0000000000087310 */ /* 0x004e240000201800 */
[----:B0-----:R-:W-:-:S10]  /*0980*/  DFMA R8, R8, -R2, R6 ;  /* 0x800000020808722b */ /* 0x001fd40000000006 */
[----:B------:R-:W0:Y:S02]  /*0990*/  F2F.F32.F64 R9, R8 ;  /* 0x0000000800097310 */ /* 0x000e240000301000 */
[----:B0-----:R0:W-:Y:S01]  /*09a0*/  STG.E desc[UR6][R20.64+-0x4], R9 ;  /* 0xfffffc0914007986 */ /* 0x0011e2000c101906 */
[----:B------:R-:W-:Y:S05]  /*09b0*/  BRA.U !UP0, `(.L_x_53) ;  /* 0x0000000108b07547 */ /* 0x000fea000b800000 */
[----:B------:R-:W2:Y:S04]  /*09c0*/  LDG.E R22, desc[UR6][R14.64+0x1e8] ;  /* 0x0001e8060e167981 */ /* 0x000ea8000c1e1900 */
[----:B------:R-:W2:Y:S04]  /*09d0*/  LDG.E R23, desc[UR6][R14.64+0xa0] ;  /* 0x0000a0060e177981 */ /* 0x000ea8000c1e1900 */
[----:B------:R-:W3:Y:S04]  /*09e0*/  LDG.E R0, desc[UR6][R16.64] ;  /* 0x0000000610007981 */ /* 0x000ee8000c1e1900 */
[----:B------:R-:W3:Y:S01]  /*09f0*/  LDG.E R5, desc[UR6][R16.64+-0x8] ;  /* 0xfffff80610057981 */ /* 0x000ee2000c1e1900 */
[----:B------:R-:W0:Y:S01]  /*0a00*/  MUFU.RCP64H R7, R13 ;  /* 0x0000000d00077308 */ /* 0x000e220000001800 */
        /* <DEDUP_REMOVED lines=16> */
[----:B------:R-:W-:-:S10]  /*0b10*/  DFMA R6, R24, R8, R6 ;  /* 0x000000081806722b */ /* 0x000fd40000000006 */
        /* <DEDUP_REMOVED lines=8> */
.L_x_55:
[----:B------:R-:W-:Y:S05]  /*0ba0*/  BSYNC.RECONVERGENT B0 ;  /* 0x0000000000007941 */ /* 0x000fea0003800200 */
.L_x_54:
[----:B------:R0:W2:Y:S01]  /*0bb0*/  LDG.E R22, desc[UR6][R18.64] ;  /* 0x0000000612167981 */ /* 0x0000a2000c1e1900 */
[----:B------:R-:W-:Y:S01]  /*0bc0*/  IADD3 R16, P0, PT, R16, 0x10, RZ ;  /* 0x0000001010107810 */ /* 0x000fe20007f1e0ff */
[----:B------:R-:W-:Y:S01]  /*0bd0*/  UIADD3 UR4, UPT, UPT, UR4, 0x4, URZ ;  /* 0x0000000404047890 */ /* 0x000fe2000fffe0ff */
[----:B------:R-:W-:-:S03]  /*0be0*/  IADD3 R0, P2, PT, R20, 0x10, RZ ;  /* 0x0000001014007810 */ /* 0x000fc60007f5e0ff */
[----:B------:R-:W-:Y:S01]  /*0bf0*/  IMAD.X R17, RZ, RZ, R17, P0 ;  /* 0x000000ffff117224 */ /* 0x000fe200000e0611 */
[----:B------:R-:W-:Y:S02]  /*0c00*/  IADD3.X R5, PT, PT, RZ, R21, RZ, P2, !PT ;  /* 0x00000015ff057210 */ /* 0x000fe400017fe4ff */
[----:B0-----:R-:W-:-:S05]  /*0c10*/  IADD3 R18, P1, PT, R18, 0x10, RZ ;  /* 0x0000001012127810 */ /* 0x001fca0007f3e0ff */
[----:B------:R-:W-:Y:S01]  /*0c20*/  IMAD.X R19, RZ, RZ, R19, P1 ;  /* 0x000000ffff137224 */ /* 0x000fe200008e0613 */
[----:B--2---:R-:W0:Y:S02]  /*0c30*/  F2F.F64.F32 R8, R22 ;  /* 0x0000001600087310 */ /* 0x004e240000201800 */
[----:B0-----:R-:W-:-:S10]  /*0c40*/  DFMA R8, R8, -R2, R6 ;  /* 0x800000020808722b */ /* 0x001fd40000000006 */
[----:B------:R-:W0:Y:S02]  /*0c50*/  F2F.F32.F64 R9, R8 ;  /* 0x0000000800097310 */ /* 0x000e240000301000 */
[----:B0-----:R0:W-:Y:S01]  /*0c60*/  STG.E desc[UR6][R20.64], R9 ;  /* 0x0000000914007986 */ /* 0x0011e2000c101906 */
[----:B------:R-:W-:Y:S05]  /*0c70*/  BRA `(.L_x_56) ;  /* 0xfffffff400907947 */ /* 0x000fea000383ffff */
.L_x_53:
[----:B------:R-:W2:Y:S04]  /*0c80*/  LDG.E R8, desc[UR6][R14.64+0x1e8] ;  /* 0x0001e8060e087981 */ /* 0x000ea8000c1e1900 */
[----:B0-----:R-:W2:Y:S04]  /*0c90*/  LDG.E R9, desc[UR6][R14.64+0xa0] ;  /* 0x0000a0060e097981 */ /* 0x001ea8000c1e1900 */
        /* <DEDUP_REMOVED lines=23> */
[----:B------:R-:W-:Y:S01]  /*0e10*/  IMAD.MOV.U32 R24, RZ, RZ, R12 ;  /* 0x000000ffff187224 */ /* 0x000fe200078e000c */
[----:B------:R-:W-:Y:S01]  /*0e20*/  MOV R0, 0xe50 ;  /* 0x00000e5000007802 */ /* 0x000fe20000000f00 */
[----:B------:R-:W-:-:S07]  /*0e30*/  IMAD.MOV.U32 R25, RZ, RZ, R13 ;  /* 0x000000ffff197224 */ /* 0x000fce00078e000d */
[----:B------:R-:W-:Y:S05]  /*0e40*/  CALL.REL.NOINC `($__internal_2_$__cuda_sm20_div_rn_f64_full) ;  /* 0x0000000c00547944 */ /* 0x000fea0003c00000 */
[----:B------:R-:W-:-:S07]  /*0e50*/  IMAD.MOV.U32 R7, RZ, RZ, R5 ;  /* 0x000000ffff077224 */ /* 0x000fce00078e0005 */
.L_x_58:
[----:B------:R-:W-:Y:S05]  /*0e60*/  BSYNC.RECONVERGENT B0 ;  /* 0x0000000000007941 */ /* 0x000fea0003800200 */
.L_x_57:
[----:B------:R-:W0:Y:S08]  /*0e70*/  LDC.64 R16, c[0x0][0x388] ;  /* 0x0000e200ff107b82 */ /* 0x000e300000000a00 */
[----:B------:R-:W1:Y:S01]  /*0e80*/  LDC.64 R18, c[0x0][0x380] ;  /* 0x0000e000ff127b82 */ /* 0x000e620000000a00 */
[----:B0-----:R-:W-:-:S05]  /*0e90*/  IMAD.WIDE.U32 R16, R4, 0x4, R16 ;  /* 0x0000000404107825 */ /* 0x001fca00078e0010 */
[----:B------:R-:W2:Y:S01]  /*0ea0*/  LDG.E R0, desc[UR6][R16.64+0x144] ;  /* 0x0001440610007981 */ /* 0x000ea2000c1e1900 */
[----:B-1----:R-:W-:Y:S01]  /*0eb0*/  IMAD.WIDE.U32 R18, R4, 0x4, R18 ;  /* 0x0000000404127825 */ /* 0x002fe200078e0012 */
        /* <DEDUP_REMOVED lines=9> */
[----:B------:R-:W-:Y:S01]  /*0f50*/  MOV R4, 0x1 ;  /* 0x0000000100047802 */ /* 0x000fe20000000f00 */
[----:B------:R-:W-:Y:S05]  /*0f60*/  BSSY.RECONVERGENT B0, `(.L_x_59) ;  /* 0x0000018000007945 */ /* 0x000fea0003800200 */
[----:B-1----:R-:W-:-:S08]  /*0f70*/  DFMA R6, -R12, R4, 1 ;  /* 0x3ff000000c06742b */ /* 0x002fd00000000104 */
[----:B------:R-:W-:-:S08]  /*0f80*/  DFMA R8, R6, R6, R6 ;  /* 0x000000060608722b */ /* 0x000fd00000000006 */
[----:B------:R-:W-:Y:S01]  /*0f90*/  DFMA R8, R4, R8, R4 ;  /* 0x000000080408722b */ /* 0x000fe20000000004 */
[----:B--2---:R-:W-:-:S04]  /*0fa0*/  FADD R22, R22, -R25 ;  /* 0x8000001916167221 */ /* 0x004fc80000000000 */
[----:B------:R-:W1:Y:S01]  /*0fb0*/  F2F.F64.F32 R6, R22 ;  /* 0x0000001600067310 */ /* 0x000e620000201800 */
[----:B---3--:R-:W-:Y:S02]  /*0fc0*/  FADD R23, R20, -R23 ;  /* 0x8000001714177221 */ /* 0x008fe40000000000 */
[----:B0-----:R-:W-:-:S05]  /*0fd0*/  DFMA R20, -R12, R8, 1 ;  /* 0x3ff000000c14742b */ /* 0x001fca0000000108 */
[----:B------:R-:W0:Y:S03]  /*0fe0*/  F2F.F64.F32 R4, R23 ;  /* 0x0000001700047310 */ /* 0x000e260000201800 */
[----:B------:R-:W-:Y:S02]  /*0ff0*/  DFMA R20, R8, R20, R8 ;  /* 0x000000140814722b */ /* 0x000fe40000000008 */
[----:B-1----:R-:W-:-:S08]  /*1000*/  DMUL R6, R10, R6 ;  /* 0x000000060a067228 */ /* 0x002fd00000000000 */
[----:B0-----:R-:W-:-:S08]  /*1010*/  DFMA R26, R10, R4, R6 ;  /* 0x000000040a1a722b */ /* 0x001fd00000000006 */
        /* <DEDUP_REMOVED lines=12> */
.L_x_60:
[----:B------:R-:W-:Y:S05]  /*10e0*/  BSYNC.RECONVERGENT B0 ;  /* 0x0000000000007941 */ /* 0x000fea0003800200 */
.L_x_59:
[----:B------:R-:W2:Y:S01]  /*10f0*/  LDG.E R16, desc[UR6][R16.64+0xa4] ;  /* 0x0000a40610107981 */ /* 0x000ea2000c1e1900 */
[----:B------:R-:W0:Y:S01]  /*1100*/  LDC.64 R6, c[0x0][0x380] ;  /* 0x0000e000ff067b82 */ /* 0x000e220000000a00 */
[----:B--2---:R-:W1:Y:S02]  /*1110*/  F2F.F64.F32 R8, R16 ;  /* 0x0000001000087310 */ /* 0x004e640000201800 */
[----:B-1----:R-:W-:-:S10]  /*1120*/  DFMA R8, R8, -R2, R4 ;  /* 0x800000020808722b */ /* 0x002fd40000000004 */
[----:B------:R-:W1:Y:S02]  /*1130*/  F2F.F32.F64 R9, R8 ;  /* 0x0000000800097310 */ /* 0x000e640000301000 */
[----:B-1----:R1:W-:Y:S04]  /*1140*/  STG.E desc[UR6][R18.64+0xa4], R9 ;  /* 0x0000a40912007986 */ /* 0x0023e8000c101906 */
[----:B0-----:R-:W2:Y:S04]  /*1150*/  LDG.E R11, desc[UR6][R6.64+0x144] ;  /* 0x00014406060b7981 */ /* 0x001ea8000c1e1900 */
[----:B------:R-:W3:Y:S04]  /*1160*/  LDG.E R3, desc[UR6][R6.64+0x18fc] ;  /* 0x0018fc0606037981 */ /* 0x000ee8000c1e1900 */
[----:B------:R-:W4:Y:S04]  /*1170*/  LDG.E R5, desc[UR6][R6.64+0xa4] ;  /* 0x0000a40606057981 */ /* 0x000f28000c1e1900 */
[----:B------:R-:W5:Y:S04]  /*1180*/  LDG.E R13, desc[UR6][R6.64+0x1900] ;  /* 0x00190006060d7981 */ /* 0x000f68000c1e1900 */
[----:B------:R-:W5:Y:S04]  /*1190*/  LDG.E R15, desc[UR6][R6.64+0xa8] ;  /* 0x0000a806060f7981 */ /* 0x000f68000c1e1900 */
[----:B------:R-:W5:Y:S04]  /*11a0*/  LDG.E R17, desc[UR6][R6.64+0x1904] ;  /* 0x0019040606117981 */ /* 0x000f68000c1e1900 */
[----:B------:R-:W5:Y:S04]  /*11b0*/  LDG.E R21, desc[UR6][R6.64+0xac] ;  /* 0x0000ac0606157981 */ /* 0x000f68000c1e1900 */
[----:B------:R-:W5:Y:S04]  /*11c0*/  LDG.E R23, desc[UR6][R6.64+0x1908] ;  /* 0x0019080606177981 */ /* 0x000f68000c1e1900 */
[----:B------:R-:W5:Y:S04]  /*11d0*/  LDG.E R25, desc[UR6][R6.64+0xb0] ;  /* 0x0000b00606197981 */ /* 0x000f68000c1e1900 */
[----:B------:R-:W5:Y:S04]  /*11e0*/  LDG.E R27, desc[UR6][R6.64+0x190c] ;  /* 0x00190c06061b7981 */ /* 0x000f68000c1e1900 */
[----:B-1----:R-:W5:Y:S04]  /*11f0*/  LDG.E R9, desc[UR6][R6.64+0xb4] ;  /* 0x0000b40606097981 */ /* 0x002f68000c1e1900 */
[----:B------:R-:W5:Y:S04]  /*1200*/  LDG.E R19, desc[UR6][R6.64+0x1910] ;  /* 0x0019100606137981 */ /* 0x000f68000c1e1900 */
        /* <DEDUP_REMOVED lines=23> */
[----:B--2---:R-:W-:Y:S04]  /*1380*/  STG.E desc[UR6][R6.64+0xa0], R11 ;  /* 0x0000a00b06007986 */ /* 0x004fe8000c101906 */
[----:B---3--:R0:W-:Y:S04]  /*1390*/  STG.E desc[UR6][R6.64+0x19a0], R3 ;  /* 0x0019a00306007986 */ /* 0x0081e8000c101906 */
[----:B----4-:R1:W-:Y:S04]  /*13a0*/  STG.E desc[UR6][R6.64], R5 ;  /* 0x0000000506007986 */ /* 0x0103e8000c101906 */
[----:B-----5:R2:W-:Y:S04]  /*13b0*/  STG.E desc[UR6][R6.64+0x19a4], R13 ;  /* 0x0019a40d06007986 */ /* 0x0205e8000c101906 */
[----:B------:R3:W-:Y:S04]  /*13c0*/  STG.E desc[UR6][R6.64+0x4], R15 ;  /* 0x0000040f06007986 */ /* 0x0007e8000c101906 */
[----:B------:R4:W-:Y:S04]  /*13d0*/  STG.E desc[UR6][R6.64+0x19a8], R17 ;  /* 0x0019a81106007986 */ /* 0x0009e8000c101906 */
[----:B------:R5:W-:Y:S04]  /*13e0*/  STG.E desc[UR6][R6.64+0x8], R21 ;  /* 0x0000081506007986 */ /* 0x000be8000c101906 */
[----:B------:R5:W-:Y:S04]  /*13f0*/  STG.E desc[UR6][R6.64+0x19ac], R23 ;  /* 0x0019ac1706007986 */ /* 0x000be8000c101906 */
[----:B------:R5:W-:Y:S04]  /*1400*/  STG.E desc[UR6][R6.64+0xc], R25 ;  /* 0x00000c1906007986 */ /* 0x000be8000c101906 */
[----:B------:R-:W-:Y:S04]  /*1410*/  STG.E desc[UR6][R6.64+0x19b0], R27 ;  /* 0x0019b01b06007986 */ /* 0x000fe8000c101906 */
[----:B------:R5:W-:Y:S04]  /*1420*/  STG.E desc[UR6][R6.64+0x10], R9 ;  /* 0x0000100906007986 */ /* 0x000be8000c101906 */
[----:B------:R5:W-:Y:S04]  /*1430*/  STG.E desc[UR6][R6.64+0x19b4], R19 ;  /* 0x0019b41306007986 */ /* 0x000be8000c101906 */
[----:B0-----:R-:W5:Y:S04]  /*1440*/  LDG.E R3, desc[UR6][R6.64+0xb8] ;  /* 0x0000b80606037981 */ /* 0x001f68000c1e1900 */
[----:B-1----:R-:W5:Y:S04]  /*1450*/  LDG.E R5, desc[UR6][R6.64+0x1914] ;  /* 0x0019140606057981 */ /* 0x002f68000c1e1900 */
[----:B------:R-:W5:Y:S04]  /*1460*/  LDG.E R11, desc[UR6][R6.64+0xbc] ;  /* 0x0000bc06060b7981 */ /* 0x000f68000c1e1900 */
[----:B--2---:R-:W2:Y:S04]  /*1470*/  LDG.E R13, desc[UR6][R6.64+0x1918] ;  /* 0x00191806060d7981 */ /* 0x004ea8000c1e1900 */
[----:B---3--:R-:W3:Y:S04]  /*1480*/  LDG.E R15, desc[UR6][R6.64+0xc0] ;  /* 0x0000c006060f7981 */ /* 0x008ee8000c1e1900 */
[----:B----4-:R-:W4:Y:S04]  /*1490*/  LDG.E R17, desc[UR6][R6.64+0x191c] ;  /* 0x00191c0606117981 */ /* 0x010f28000c1e1900 */
[----:B-----5:R-:W5:Y:S04]  /*14a0*/  LDG.E R21, desc[UR6][R6.64+0xc4] ;  /* 0x0000c40606157981 */ /* 0x020f68000c1e1900 */
[----:B------:R-:W5:Y:S04]  /*14b0*/  LDG.E R23, desc[UR6][R6.64+0x1920] ;  /* 0x0019200606177981 */ /* 0x000f68000c1e1900 */
[----:B------:R-:W5:Y:S04]  /*14c0*/  LDG.E R25, desc[UR6][R6.64+0xc8] ;  /* 0x0000c80606197981 */ /* 0x000f68000c1e1900 */
[----:B------:R-:W5:Y:S04]  /*14d0*/  LDG.E R9, desc[UR6][R6.64+0x1924] ;  /* 0x0019240606097981 */ /* 0x000f68000c1e1900 */
[----:B------:R-:W5:Y:S04]  /*14e0*/  LDG.E R19, desc[UR6][R6.64+0xcc] ;  /* 0x0000cc0606137981 */ /* 0x000f68000c1e1900 */
[----:B------:R-:W5:Y:S04]  /*14f0*/  LDG.E R27, desc[UR6][R6.64+0x1928] ;  /* 0x00192806061b7981 */ /* 0x000f68000c1e1900 */
[----:B------:R0:W-:Y:S04]  /*1500*/  STG.E desc[UR6][R6.64+0x2c], R29 ;  /* 0x00002c1d06007986 */ /* 0x0001e8000c101906 */
        /* <DEDUP_REMOVED lines=22> */
[----:B0-----:R-:W5:Y:S04]  /*1670*/  LDG.E R29, desc[UR6][R6.64+0x108] ;  /* 0x00010806061d7981 */ /* 0x001f68000c1e1900 */
        /* <DEDUP_REMOVED lines=22> */
[----:B------:R-:W-:Y:S04]  /*17e0*/  STG.E desc[UR6][R6.64+0x14], R3 ;  /* 0x0000140306007986 */ /* 0x000fe8000c101906 */
[----:B------:R-:W-:Y:S04]  /*17f0*/  STG.E desc[UR6][R6.64+0x19b8], R5 ;  /* 0x0019b80506007986 */ /* 0x000fe8000c101906 */
[----:B------:R-:W-:Y:S04]  /*1800*/  STG.E desc[UR6][R6.64+0x18], R11 ;  /* 0x0000180b06007986 */ /* 0x000fe8000c101906 */
[----:B--2---:R-:W-:Y:S04]  /*1810*/  STG.E desc[UR6][R6.64+0x19bc], R13 ;  /* 0x0019bc0d06007986 */ /* 0x004fe8000c101906 */
[----:B---3--:R-:W-:Y:S04]  /*1820*/  STG.E desc[UR6][R6.64+0x1c], R15 ;  /* 0x00001c0f06007986 */ /* 0x008fe8000c101906 */
[----:B----4-:R-:W-:Y:S04]  /*1830*/  STG.E desc[UR6][R6.64+0x19c0], R17 ;  /* 0x0019c01106007986 */ /* 0x010fe8000c101906 */
[----:B-----5:R0:W-:Y:S04]  /*1840*/  STG.E desc[UR6][R6.64+0x20], R21 ;  /* 0x0000201506007986 */ /* 0x0201e8000c101906 */
[----:B------:R-:W-:Y:S04]  /*1850*/  STG.E desc[UR6][R6.64+0x19c4], R23 ;  /* 0x0019c41706007986 */ /* 0x000fe8000c101906 */
[----:B------:R-:W-:Y:S04]  /*1860*/  STG.E desc[UR6][R6.64+0x24], R25 ;  /* 0x0000241906007986 */ /* 0x000fe8000c101906 */
[----:B------:R-:W-:Y:S04]  /*1870*/  STG.E desc[UR6][R6.64+0x19c8], R9 ;  /* 0x0019c80906007986 */ /* 0x000fe8000c101906 */
[----:B------:R1:W-:Y:S04]  /*1880*/  STG.E desc[UR6][R6.64+0x28], R19 ;  /* 0x0000281306007986 */ /* 0x0003e8000c101906 */
[----:B------:R2:W-:Y:S04]  /*1890*/  STG.E desc[UR6][R6.64+0x19cc], R27 ;  /* 0x0019cc1b06007986 */ /* 0x0005e8000c101906 */
[----:B0-----:R-:W3:Y:S04]  /*18a0*/  LDG.E R21, desc[UR6][R6.64+0x100] ;  /* 0x0001000606157981 */ /* 0x001ee8000c1e1900 */
[----:B-1----:R-:W4:Y:S04]  /*18b0*/  LDG.E R19, desc[UR6][R6.64+0x1958] ;  /* 0x0019580606137981 */ /* 0x002f28000c1e1900 */
[----:B------:R-:W5:Y:S04]  /*18c0*/  LDG.E R23, desc[UR6][R6.64+0x195c] ;  /* 0x00195c0606177981 */ /* 0x000f68000c1e1900 */
[----:B------:R-:W5:Y:S04]  /*18d0*/  LDG.E R25, desc[UR6][R6.64+0x104] ;  /* 0x0001040606197981 */ /* 0x000f68000c1e1900 */
[----:B--2---:R-:W2:Y:S04]  /*18e0*/  LDG.E R27, desc[UR6][R6.64+0x1960] ;  /* 0x00196006061b7981 */ /* 0x004ea8000c1e1900 */
[----:B------:R-:W2:Y:S04]  /*18f0*/  LDG.E R3, desc[UR6][R6.64+0x1990] ;  /* 0x0019900606037981 */ /* 0x000ea8000c1e1900 */
[----:B------:R-:W2:Y:S04]  /*1900*/  LDG.E R5, desc[UR6][R6.64+0x138] ;  /* 0x0001380606057981 */ /* 0x000ea8000c1e1900 */
[----:B------:R-:W2:Y:S04]  /*1910*/  LDG.E R9, desc[UR6][R6.64+0x1994] ;  /* 0x0019940606097981 */ /* 0x000ea8000c1e1900 */
[----:B------:R-:W2:Y:S04]  /*1920*/  LDG.E R11, desc[UR6][R6.64+0x13c] ;  /* 0x00013c06060b7981 */ /* 0x000ea8000c1e1900 */
[----:B------:R-:W2:Y:S04]  /*1930*/  LDG.E R13, desc[UR6][R6.64+0x1998] ;  /* 0x00199806060d7981 */ /* 0x000ea8000c1e1900 */
[----:B------:R-:W2:Y:S04]  /*1940*/  LDG.E R15, desc[UR6][R6.64+0x140] ;  /* 0x00014006060f7981 */ /* 0x000ea8000c1e1900 */
[----:B------:R-:W2:Y:S04]  /*1950*/  LDG.E R17, desc[UR6][R6.64+0x199c] ;  /* 0x00199c0606117981 */ /* 0x000ea8000c1e1900 */
        /* <DEDUP_REMOVED lines=23> */
[----:B---3--:R-:W-:Y:S04]  /*1ad0*/  STG.E desc[UR6][R6.64+0x5c], R21 ;  /* 0x00005c1506007986 */ /* 0x008fe8000c101906 */
[----:B----4-:R-:W-:Y:S04]  /*1ae0*/  STG.E desc[UR6][R6.64+0x19fc], R19 ;  /* 0x0019fc1306007986 */ /* 0x010fe8000c101906 */
[----:B-----5:R-:W-:Y:S04]  /*1af0*/  STG.E desc[UR6][R6.64+0x1a00], R23 ;  /* 0x001a001706007986 */ /* 0x020fe8000c101906 */
[----:B------:R-:W-:Y:S04]  /*1b00*/  STG.E desc[UR6][R6.64+0x60], R25 ;  /* 0x0000601906007986 */ /* 0x000fe8000c101906 */
[----:B--2---:R-:W-:Y:S04]  /*1b10*/  STG.E desc[UR6][R6.64+0x1a04], R27 ;  /* 0x001a041b06007986 */ /* 0x004fe8000c101906 */
        /* <DEDUP_REMOVED lines=8> */
        .weak           $__internal_2_$__cuda_sm20_div_rn_f64_full
        .type           $__internal_2_$__cuda_sm20_div_rn_f64_full,@function
        .size           $__internal_2_$__cuda_sm20_div_rn_f64_full,($_Z25pressure_poisson_periodicPfS_S_$__internal_accurate_pow - $__internal_2_$__cuda_sm20_div_rn_f64_full)
$__internal_2_$__cuda_sm20_div_rn_f64_full:
[C---:B------:R-:W-:Y:S01]  /*1ba0*/  FSETP.GEU.AND P0, PT, |R25|.reuse, 1.469367938527859385e-39, PT ;  /* 0x001000001900780b */ /* 0x040fe20003f0e200 */
[----:B------:R-:W-:Y:S01]  /*1bb0*/  BSSY.RECONVERGENT B1, `(.L_x_61) ;  /* 0x0000056000017945 */ /* 0x000fe20003800200 */
[----:B------:R-:W-:Y:S02]  /*1bc0*/  LOP3.LUT R22, R25, 0x800fffff, RZ, 0xc0, !PT ;  /* 0x800fffff19167812 */ /* 0x000fe400078ec0ff */
[C---:B------:R-:W-:Y:S02]  /*1bd0*/  FSETP.GEU.AND P2, PT, |R27|.reuse, 1.469367938527859385e-39, PT ;  /* 0x001000001b00780b */ /* 0x040fe40003f4e200 */
[----:B------:R-:W-:Y:S01]  /*1be0*/  LOP3.LUT R23, R22, 0x3ff00000, RZ, 0xfc, !PT ;  /* 0x3ff0000016177812 */ /* 0x000fe200078efcff */
[----:B------:R-:W-:Y:S01]  /*1bf0*/  IMAD.MOV.U32 R22, RZ, RZ, R24 ;  /* 0x000000ffff167224 */ /* 0x000fe200078e0018 */
[----:B------:R-:W-:Y:S02]  /*1c00*/  MOV R8, 0x1 ;  /* 0x0000000100087802 */ /* 0x000fe40000000f00 */
[----:B------:R-:W-:-:S02]  /*1c10*/  LOP3.LUT R5, R27, 0x7ff00000, RZ, 0xc0, !PT ;  /* 0x7ff000001b057812 */ /* 0x000fc400078ec0ff */
[----:B------:R-:W-:Y:S01]  /*1c20*/  LOP3.LUT R34, R25, 0x7ff00000, RZ, 0xc0, !PT ;  /* 0x7ff0000019227812 */ /* 0x000fe200078ec0ff */
[----:B------:R-:W-:-:S03]  /*1c30*/  @!P0 DMUL R22, R24, 8.98846567431157953865e+307 ;  /* 0x7fe0000018168828 */ /* 0x000fc60000000000 */
[----:B------:R-:W-:Y:S02]  /*1c40*/  ISETP.GE.U32.AND P1, PT, R5, R34, PT ;  /* 0x000000220500720c */ /* 0x000fe40003f26070 */
[----:B------:R-:W-:Y:S01]  /*1c50*/  @!P2 LOP3.LUT R6, R25, 0x7ff00000, RZ, 0xc0, !PT ;  /* 0x7ff000001906a812 */ /* 0x000fe200078ec0ff */
[----:B------:R-:W0:Y:S03]  /*1c60*/  MUFU.RCP64H R9, R23 ;  /* 0x0000001700097308 */ /* 0x000e260000001800 */
[----:B------:R-:W-:Y:S01]  /*1c70*/  @!P2 ISETP.GE.U32.AND P3, PT, R5, R6, PT ;  /* 0x000000060500a20c */ /* 0x000fe20003f66070 */
[----:B------:R-:W-:Y:S01]  /*1c80*/  IMAD.MOV.U32 R6, RZ, RZ, 0x1ca00000 ;  /* 0x1ca00000ff067424 */ /* 0x000fe200078e00ff */
[----:B------:R-:W-:-:S04]  /*1c90*/  @!P0 LOP3.LUT R34, R23, 0x7ff00000, RZ, 0xc0, !PT ;  /* 0x7ff0000017228812 */ /* 0x000fc800078ec0ff */
[----:B------:R-:W-:-:S04]  /*1ca0*/  @!P2 SEL R31, R6, 0x63400000, !P3 ;  /* 0x63400000061fa807 */ /* 0x000fc80005800000 */
[----:B------:R-:W-:Y:S01]  /*1cb0*/  @!P2 LOP3.LUT R32, R31, 0x80000000, R27, 0xf8, !PT ;  /* 0x800000001f20a812 */ /* 0x000fe200078ef81b */
[----:B0-----:R-:W-:-:S03]  /*1cc0*/  DFMA R28, R8, -R22, 1 ;  /* 0x3ff00000081c742b */ /* 0x001fc60000000816 */
[----:B------:R-:W-:Y:S01]  /*1cd0*/  @!P2 LOP3.LUT R33, R32, 0x100000, RZ, 0xfc, !PT ;  /* 0x001000002021a812 */ /* 0x000fe200078efcff */
[----:B------:R-:W-:-:S04]  /*1ce0*/  @!P2 IMAD.MOV.U32 R32, RZ, RZ, RZ ;  /* 0x000000ffff20a224 */ /* 0x000fc800078e00ff */
[----:B------:R-:W-:-:S08]  /*1cf0*/  DFMA R28, R28, R28, R28 ;  /* 0x0000001c1c1c722b */ /* 0x000fd0000000001c */
[----:B------:R-:W-:Y:S01]  /*1d00*/  DFMA R28, R8, R28, R8 ;  /* 0x0000001c081c722b */ /* 0x000fe20000000008 */
[----:B------:R-:W-:Y:S01]  /*1d10*/  SEL R9, R6, 0x63400000, !P1 ;  /* 0x6340000006097807 */ /* 0x000fe20004800000 */
[----:B------:R-:W-:-:S03]  /*1d20*/  IMAD.MOV.U32 R8, RZ, RZ, R26 ;  /* 0x000000ffff087224 */ /* 0x000fc600078e001a */
[----:B------:R-:W-:-:S03]  /*1d30*/  LOP3.LUT R9, R9, 0x800fffff, R27, 0xf8, !PT ;  /* 0x800fffff09097812 */ /* 0x000fc600078ef81b */
[----:B------:R-:W-:-:S03]  /*1d40*/  DFMA R30, R28, -R22, 1 ;  /* 0x3ff000001c1e742b */ /* 0x000fc60000000816 */
[----:B------:R-:W-:-:S05]  /*1d50*/  @!P2 DFMA R8, R8, 2, -R32 ;  /* 0x400000000808a82b */ /* 0x000fca0000000820 */
[----:B------:R-:W-:-:S08]  /*1d60*/  DFMA R28, R28, R30, R28 ;  /* 0x0000001e1c1c722b */ /* 0x000fd0000000001c */
[----:B------:R-:W-:-:S08]  /*1d70*/  DMUL R30, R28, R8 ;  /* 0x000000081c1e7228 */ /* 0x000fd00000000000 */
[----:B------:R-:W-:-:S08]  /*1d80*/  DFMA R32, R30, -R22, R8 ;  /* 0x800000161e20722b */ /* 0x000fd00000000008 */
[----:B------:R-:W-:Y:S01]  /*1d90*/  DFMA R32, R28, R32, R30 ;  /* 0x000000201c20722b */ /* 0x000fe2000000001e */
[----:B------:R-:W-:Y:S01]  /*1da0*/  IMAD.MOV.U32 R30, RZ, RZ, R5 ;  /* 0x000000ffff1e7224 */ /* 0x000fe200078e0005 */
[----:B------:R-:W-:Y:S01]  /*1db0*/  @!P2 LOP3.LUT R30, R9, 0x7ff00000, RZ, 0xc0, !PT ;  /* 0x7ff00000091ea812 */ /* 0x000fe200078ec0ff */
[----:B------:R-:W-:-:S03]  /*1dc0*/  VIADD R29, R34, 0xffffffff ;  /* 0xffffffff221d7836 */ /* 0x000fc60000000000 */
[----:B------:R-:W-:-:S04]  /*1dd0*/  IADD3 R28, PT, PT, R30, -0x1, RZ ;  /* 0xffffffff1e1c7810 */ /* 0x000fc80007ffe0ff */
[----:B------:R-:W-:-:S04]  /*1de0*/  ISETP.GT.U32.AND P0, PT, R28, 0x7feffffe, PT ;  /* 0x7feffffe1c00780c */ /* 0x000fc80003f04070 */
[----:B------:R-:W-:-:S13]  /*1df0*/  ISETP.GT.U32.OR P0, PT, R29, 0x7feffffe, P0 ;  /* 0x7feffffe1d00780c */ /* 0x000fda0000704470 */
[----:B------:R-:W-:Y:S05]  /*1e00*/  @P0 BRA `(.L_x_62) ;  /* 0x00000000006c0947 */ /* 0x000fea0003800000 */
[----:B------:R-:W-:-:S04]  /*1e10*/  LOP3.LUT R28, R25, 0x7ff00000, RZ, 0xc0, !PT ;  /* 0x7ff00000191c7812 */ /* 0x000fc800078ec0ff */
[CC--:B------:R-:W-:Y:S02]  /*1e20*/  VIADDMNMX R26, R5.reuse, -R28.reuse, 0xb9600000, !PT ;  /* 0xb9600000051a7446 */ /* 0x0c0fe4000780091c */
[----:B------:R-:W-:Y:S02]  /*1e30*/  ISETP.GE.U32.AND P0, PT, R5, R28, PT ;  /* 0x0000001c0500720c */ /* 0x000fe40003f06070 */
[----:B------:R-:W-:Y:S01]  /*1e40*/  VIMNMX R5, PT, PT, R26, 0x46a00000, PT ;  /* 0x46a000001a057848 */ /* 0x000fe20003fe0100 */
[----:B------:R-:W-:Y:S01]  /*1e50*/  IMAD.MOV.U32 R26, RZ, RZ, RZ ;  /* 0x000000ffff1a7224 */ /* 0x000fe200078e00ff */
[----:B------:R-:W-:-:S05]  /*1e60*/  SEL R6, R6, 0x63400000, !P0 ;  /* 0x6340000006067807 */ /* 0x000fca0004000000 */
[----:B------:R-:W-:-:S04]  /*1e70*/  IMAD.IADD R5, R5, 0x1, -R6 ;  /* 0x0000000105057824 */ /* 0x000fc800078e0a06 */
[----:B------:R-:W-:-:S06]  /*1e80*/  VIADD R27, R5, 0x7fe00000 ;  /* 0x7fe00000051b7836 */ /* 0x000fcc0000000000 */
        /* <DEDUP_REMOVED lines=9> */
[----:B------:R-:W-:Y:S01]  /*1f20*/  IMAD.MOV R9, RZ, RZ, -R5 ;  /* 0x000000ffff097224 */ /* 0x000fe200078e0a05 */
[----:B------:R-:W-:Y:S01]  /*1f30*/  DMUL.RP R26, R32, R26 ;  /* 0x0000001a201a7228 */ /* 0x000fe20000008000 */
[----:B------:R-:W-:Y:S01]  /*1f40*/  IMAD.MOV.U32 R8, RZ, RZ, RZ ;  /* 0x000000ffff087224 */ /* 0x000fe200078e00ff */
[----:B------:R-:W-:-:S05]  /*1f50*/  IADD3 R5, PT, PT, -R5, -0x43300000, RZ ;  /* 0xbcd0000005057810 */ /* 0x000fca0007ffe1ff */
[----:B------:R-:W-:-:S03]  /*1f60*/  DFMA R8, R28, -R8, R32 ;  /* 0x800000081c08722b */ /* 0x000fc60000000020 */
[----:B------:R-:W-:-:S07]  /*1f70*/  LOP3.LUT R25, R27, R25, RZ, 0x3c, !PT ;  /* 0x000000191b197212 */ /* 0x000fce00078e3cff */
[----:B------:R-:W-:-:S04]  /*1f80*/  FSETP.NEU.AND P0, PT, |R9|, R5, PT ;  /* 0x000000050900720b */ /* 0x000fc80003f0d200 */
[----:B------:R-:W-:Y:S02]  /*1f90*/  FSEL R28, R26, R28, !P0 ;  /* 0x0000001c1a1c7208 */ /* 0x000fe40004000000 */
[----:B------:R-:W-:Y:S01]  /*1fa0*/  FSEL R29, R25, R29, !P0 ;  /* 0x0000001d191d7208 */ /* 0x000fe20004000000 */
[----:B------:R-:W-:Y:S06]  /*1fb0*/  BRA `(.L_x_63) ;  /* 0x0000000000547947 */ /* 0x000fec0003800000 */
.L_x_62:
[----:B------:R-:W-:-:S14]  /*1fc0*/  DSETP.NAN.AND P0, PT, R26, R26, PT ;  /* 0x0000001a1a00722a */ /* 0x000fdc0003f08000 */
[----:B------:R-:W-:Y:S05]  /*1fd0*/  @P0 BRA `(.L_x_64) ;  /* 0x0000000000440947 */ /* 0x000fea0003800000 */
[----:B------:R-:W-:-:S14]  /*1fe0*/  DSETP.NAN.AND P0, PT, R24, R24, PT ;  /* 0x000000181800722a */ /* 0x000fdc0003f08000 */
[----:B------:R-:W-:Y:S05]  /*1ff0*/  @P0 BRA `(.L_x_65) ;  /* 0x0000000000300947 */ /* 0x000fea0003800000 */
[----:B------:R-:W-:Y:S01]  /*2000*/  ISETP.NE.AND P0, PT, R30, R34, PT ;  /* 0x000000221e00720c */ /* 0x000fe20003f05270 */
[----:B------:R-:W-:Y:S02]  /*2010*/  IMAD.MOV.U32 R28, RZ, RZ, 0x0 ;  /* 0x00000000ff1c7424 */ /* 0x000fe400078e00ff */
[----:B------:R-:W-:-:S10]  /*2020*/  IMAD.MOV.U32 R29, RZ, RZ, -0x80000 ;  /* 0xfff80000ff1d7424 */ /* 0x000fd400078e00ff */
[----:B------:R-:W-:Y:S05]  /*2030*/  @!P0 BRA `(.L_x_63) ;  /* 0x0000000000348947 */ /* 0x000fea0003800000 */
[----:B------:R-:W-:Y:S02]  /*2040*/  ISETP.NE.AND P0, PT, R30, 0x7ff00000, PT ;  /* 0x7ff000001e00780c */ /* 0x000fe40003f05270 */
[----:B------:R-:W-:Y:S02]  /*2050*/  LOP3.LUT R29, R27, 0x80000000, R25, 0x48, !PT ;  /* 0x800000001b1d7812 */ /* 0x000fe400078e4819 */
[----:B------:R-:W-:-:S13]  /*2060*/  ISETP.EQ.OR P0, PT, R34, RZ, !P0 ;  /* 0x000000ff2200720c */ /* 0x000fda0004702670 */
[----:B------:R-:W-:Y:S02]  /*2070*/  @P0 LOP3.LUT R5, R29, 0x7ff00000, RZ, 0xfc, !PT ;  /* 0x7ff000001d050812 */ /* 0x000fe400078efcff */
[----:B------:R-:W-:Y:S01]  /*2080*/  @!P0 MOV R28, RZ ;  /* 0x000000ff001c8202 */ /* 0x000fe20000000f00 */
[----:B------:R-:W-:Y:S02]  /*2090*/  @P0 IMAD.MOV.U32 R28, RZ, RZ, RZ ;  /* 0x000000ffff1c0224 */ /* 0x000fe400078e00ff */
[----:B------:R-:W-:Y:S01]  /*20a0*/  @P0 IMAD.MOV.U32 R29, RZ, RZ, R5 ;  /* 0x000000ffff1d0224 */ /* 0x000fe200078e0005 */
[----:B------:R-:W-:Y:S06]  /*20b0*/  BRA `(.L_x_63) ;  /* 0x0000000000147947 */ /* 0x000fec0003800000 */
.L_x_65:
[----:B------:R-:W-:Y:S01]  /*20c0*/  LOP3.LUT R29, R25, 0x80000, RZ, 0xfc, !PT ;  /* 0x00080000191d7812 */ /* 0x000fe200078efcff */
[----:B------:R-:W-:Y:S01]  /*20d0*/  IMAD.MOV.U32 R28, RZ, RZ, R24 ;  /* 0x000000ffff1c7224 */ /* 0x000fe200078e0018 */
[----:B------:R-:W-:Y:S06]  /*20e0*/  BRA `(.L_x_63) ;  /* 0x0000000000087947 */ /* 0x000fec0003800000 */
.L_x_64:
[----:B------:R-:W-:Y:S01]  /*20f0*/  LOP3.LUT R29, R27, 0x80000, RZ, 0xfc, !PT ;  /* 0x000800001b1d7812 */ /* 0x000fe200078efcff */
[----:B------:R-:W-:-:S07]  /*2100*/  IMAD.MOV.U32 R28, RZ, RZ, R26 ;  /* 0x000000ffff1c7224 */ /* 0x000fce00078e001a */
.L_x_63:
[----:B------:R-:W-:Y:S05]  /*2110*/  BSYNC.RECONVERGENT B1 ;  /* 0x0000000000017941 */ /* 0x000fea0003800200 */
.L_x_61:
[----:B------:R-:W-:Y:S01]  /*2120*/  IMAD.MOV.U32 R8, RZ, RZ, R0 ;  /* 0x000000ffff087224 */ /* 0x000fe200078e0000 */
[----:B------:R-:W-:Y:S01]  /*2130*/  MOV R6, R28 ;  /* 0x0000001c00067202 */ /* 0x000fe20000000f00 */
[----:B------:R-:W-:Y:S02]  /*2140*/  IMAD.MOV.U32 R9, RZ, RZ, 0x0 ;  /* 0x00000000ff097424 */ /* 0x000fe400078e00ff */
[----:B------:R-:W-:Y:S02]  /*2150*/  IMAD.MOV.U32 R5, RZ, RZ, R29 ;  /* 0x000000ffff057224 */ /* 0x000fe400078e001d */
[----:B------:R-:W-:Y:S05]  /*2160*/  RET.REL.NODEC R8 `(_Z25pressure_poisson_periodicPfS_S_) ;  /* 0xffffffdc08a47950 */ /* 0x000fea0003c3ffff */
        .type           $_Z25pressure_poisson_periodicPfS_S_$__internal_accurate_pow,@function
        .size           $_Z25pressure_poisson_periodicPfS_S_$__internal_accurate_pow,(.L_x_122 - $_Z25pressure_poisson_periodicPfS_S_$__internal_accurate_pow)
$_Z25pressure_poisson_periodicPfS_S_$__internal_accurate_pow:
[----:B------:R-:W-:Y:S01]  /*2170*/  IMAD.MOV.U32 R2, RZ, RZ, 0x3fa99999 ;  /* 0x3fa99999ff027424 */ /* 0x000fe200078e00ff */
[----:B------:R-:W-:Y:S01]  /*2180*/  MOV R8, 0xa0000000 ;  /* 0xa000000000087802 */ /* 0x000fe20000000f00 */
[----:B------:R-:W-:Y:S01]  /*2190*/  IMAD.MOV.U32 R10, RZ, RZ, RZ ;  /* 0x000000ffff0a7224 */ /* 0x000fe200078e00ff */
[----:B------:R-:W-:Y:S01]  /*21a0*/  MOV R17, 0x3ed0f5d2 ;  /* 0x3ed0f5d200117802 */ /* 0x000fe20000000f00 */
[----:B------:R-:W-:Y:S01]  /*21b0*/  IMAD.MOV.U32 R16, RZ, RZ, 0x41ad3b5a ;  /* 0x41ad3b5aff107424 */ /* 0x000fe200078e00ff */
[----:B------:R-:W-:Y:S01]  /*21c0*/  LOP3.LUT R2, R2, 0x800fffff, RZ, 0xc0, !PT ;  /* 0x800fffff02027812 */ /* 0x000fe200078ec0ff */
[----:B------:R-:W-:Y:S01]  /*21d0*/  UMOV UR4, 0x7d2cafe2 ;  /* 0x7d2cafe200047882 */ /* 0x000fe20000000000 */
[----:B------:R-:W-:Y:S01]  /*21e0*/  UMOV UR5, 0x3eb0f5ff ;  /* 0x3eb0f5ff00057882 */ /* 0x000fe20000000000 */
[----:B------:R-:W-:Y:S01]  /*21f0*/  IMAD.MOV.U32 R6, RZ, RZ, 0x3fa ;  /* 0x000003faff067424 */ /* 0x000fe200078e00ff */
[----:B------:R-:W-:Y:S01]  /*2200*/  LOP3.LUT R9, R2, 0x3ff00000, RZ, 0xfc, !PT ;  /* 0x3ff0000002097812 */ /* 0x000fe200078efcff */
[----:B------:R-:W-:Y:S01]  /*2210*/  UMOV UR6, 0x3b39803f ;  /* 0x3b39803f00067882 */ /* 0x000fe20000000000 */
[----:B------:R-:W-:Y:S01]  /*2220*/  UMOV UR7, 0x3c7abc9e ;  /* 0x3c7abc9e00077882 */ /* 0x000fe20000000000 */
[----:B------:R-:W-:Y:S01]  /*2230*/  VIADD R5, R6, 0xfffffc01 ;  /* 0xfffffc0106057836 */ /* 0x000fe20000000000 */
[----:B------:R-:W-:-:S13]  /*2240*/  ISETP.GE.U32.AND P0, PT, R9, 0x3ff6a09f, PT ;  /* 0x3ff6a09f0900780c */ /* 0x000fda0003f06070 */
[----:B------:R-:W-:Y:S01]  /*2250*/  @P0 VIADD R3, R9, 0xfff00000 ;  /* 0xfff0000009030836 */ /* 0x000fe20000000000 */
[----:B------:R-:W-:-:S03]  /*2260*/  @P0 IADD3 R5, PT, PT, R6, -0x3fe, RZ ;  /* 0xfffffc0206050810 */ /* 0x000fc60007ffe0ff */
[----:B------:R-:W-:-:S06]  /*2270*/  @P0 IMAD.MOV.U32 R9, RZ, RZ, R3 ;  /* 0x000000ffff090224 */ /* 0x000fcc00078e0003 */
        /* <DEDUP_REMOVED lines=41> */
[----:B------:R-:W-:Y:S02]  /*2510*/  VIADD R23, R11, 0x100000 ;  /* 0x001000000b177836 */ /* 0x000fe40000000000 */
[----:B------:R-:W-:-:S05]  /*2520*/  IMAD.MOV.U32 R22, RZ, RZ, R10 ;  /* 0x000000ffff167224 */ /* 0x000fca00078e000a */
        /* <DEDUP_REMOVED lines=16> */
[----:B------:R-:W-:-:S06]  /*2630*/  DADD R16, R12, R16 ;  /* 0x000000000c107229 */ /* 0x000fcc0000000010 */
[----:B------:R-:W-:-:S08]  /*2640*/  DADD R2, R14, R2 ;  /* 0x000000000e027229 */ /* 0x000fd00000000002 */
[----:B------:R-:W-:-:S08]  /*2650*/  DADD R2, R16, R2 ;  /* 0x0000000010027229 */ /* 0x000fd00000000002 */
[----:B------:R-:W-:Y:S01]  /*2660*/  DADD R2, R10, R2 ;  /* 0x000000000a027229 */ /* 0x000fe20000000002 */
[----:B------:R-:W-:Y:S01]  /*2670*/  LOP3.LUT R10, R5, 0x80000000, RZ, 0x3c, !PT ;  /* 0x80000000050a7812 */ /* 0x000fe200078e3cff */
[----:B------:R-:W-:-:S06]  /*2680*/  IMAD.MOV.U32 R11, RZ, RZ, 0x43300000 ;  /* 0x43300000ff0b7424 */ /* 0x000fcc00078e00ff */
        /* <DEDUP_REMOVED lines=17> */
[----:B------:R-:W-:Y:S02]  /*27a0*/  IMAD.MOV.U32 R10, RZ, RZ, 0x652b82fe ;  /* 0x652b82feff0a7424 */ /* 0x000fe400078e00ff */
[----:B------:R-:W-:-:S05]  /*27b0*/  IMAD.MOV.U32 R11, RZ, RZ, 0x3ff71547 ;  /* 0x3ff71547ff0b7424 */ /* 0x000fca00078e00ff */
        /* <DEDUP_REMOVED lines=11> */
[----:B------:R-:W-:Y:S01]  /*2870*/  IMAD.MOV.U32 R16, RZ, RZ, -0x35dec16 ;  /* 0xfca213eaff107424 */ /* 0x000fe200078e00ff */
        /* <DEDUP_REMOVED lines=29> */
[----:B------:R-:W-:Y:S02]  /*2a50*/  IMAD R3, R10, 0x100000, R17 ;  /* 0x001000000a037824 */ /* 0x000fe400078e0211 */
[----:B------:R-:W-:Y:S01]  /*2a60*/  IMAD.MOV.U32 R2, RZ, RZ, R16 ;  /* 0x000000ffff027224 */ /* 0x000fe200078e0010 */
        /* <DEDUP_REMOVED lines=8> */
[----:B------:R-:W-:Y:S02]  /*2af0*/  SHF.R.S32.HI R3, RZ, 0x1, R2 ;  /* 0x00000001ff037819 */ /* 0x000fe40000011402 */
[----:B------:R-:W-:-:S03]  /*2b00*/  MOV R2, R16 ;  /* 0x0000001000027202 */ /* 0x000fc60000000f00 */
[----:B------:R-:W-:Y:S02]  /*2b10*/  IMAD.IADD R8, R10, 0x1, -R3 ;  /* 0x000000010a087824 */ /* 0x000fe400078e0a03 */
[----:B------:R-:W-:-:S03]  /*2b20*/  IMAD R3, R3, 0x100000, R17 ;  /* 0x0010000003037824 */ /* 0x000fc600078e0211 */
[----:B------:R-:W-:Y:S01]  /*2b30*/  LEA R9, R8, 0x3ff00000, 0x14 ;  /* 0x3ff0000008097811 */ /* 0x000fe200078ea0ff */
[----:B------:R-:W-:-:S06]  /*2b40*/  IMAD.MOV.U32 R8, RZ, RZ, RZ ;  /* 0x000000ffff087224 */ /* 0x000fcc00078e00ff */
[----:B------:R-:W-:-:S11]  /*2b50*/  DMUL R2, R2, R8 ;  /* 0x0000000802027228 */ /* 0x000fd60000000000 */
.L_x_66:
[----:B------:R-:W-:Y:S02]  /*2b60*/  DFMA R8, R12, R2, R2 ;  /* 0x000000020c08722b */ /* 0x000fe40000000002 */
[----:B------:R-:W-:-:S08]  /*2b70*/  DSETP.NEU.AND P0, PT, |R2|, +INF , PT ;  /* 0x7ff000000200742a */ /* 0x000fd00003f0d200 */
[----:B------:R-:W-:Y:S01]  /*2b80*/  FSEL R10, R2, R8, !P0 ;  /* 0x00000008020a7208 */ /* 0x000fe20004000000 */
[----:B------:R-:W-:Y:S01]  /*2b90*/  IMAD.MOV.U32 R2, RZ, RZ, R0 ;  /* 0x000000ffff027224 */ /* 0x000fe200078e0000 */
[----:B------:R-:W-:Y:S01]  /*2ba0*/  FSEL R11, R3, R9, !P0 ;  /* 0x00000009030b7208 */ /* 0x000fe20004000000 */
[----:B------:R-:W-:-:S04]  /*2bb0*/  IMAD.MOV.U32 R3, RZ, RZ, 0x0 ;  /* 0x00000000ff037424 */ /* 0x000fc800078e00ff */
[----:B------:R-:W-:Y:S05]  /*2bc0*/  RET.REL.NODEC R2 `(_Z25pressure_poisson_periodicPfS_S_) ;  /* 0xffffffd4020c7950 */ /* 0x000fea0003c3ffff */
.L_x_67:
        /* <DEDUP_REMOVED lines=11> */
.L_x_122:


//--------------------- .text._Z10build_up_bPfS_S_ --------------------------
	.section	.text._Z10build_up_bPfS_S_,"ax",@progbits
	.align	128
        .global         _Z10build_up_bPfS_S_
        .type           _Z10build_up_bPfS_S_,@function
        .size           _Z10build_up_bPfS_S_,(.L_x_124 - _Z10build_up_bPfS_S_)
        .other          _Z10build_up_bPfS_S_,@"STO_CUDA_ENTRY STV_DEFAULT"
_Z10build_up_bPfS_S_:
.text._Z10build_up_bPfS_S_:
[----:B------:R-:W-:Y:S01]  /*0000*/  LDC R1, c[0x0][0x37c] ;  /* 0x0000df00ff017b82 */ /* 0x000fe20000000800 */
[----:B------:R-:W0:Y:S07]  /*0010*/  S2R R7, SR_TID.X ;  /* 0x0000000000077919 */ /* 0x000e2e0000002100 */
[----:B------:R-:W0:Y:S01]  /*0020*/  LDC.64 R4, c[0x0][0x380] ;  /* 0x0000e000ff047b82 */ /* 0x000e220000000a00 */
[----:B------:R-:W1:Y:S01]  /*0030*/  LDCU.64 UR4, c[0x0][0x390] ;  /* 0x00007200ff0477ac */ /* 0x000e620008000a00 */
[----:B------:R-:W-:-:S02]  /*0040*/  IMAD.MOV.U32 R2, RZ, RZ, 0xac ;  /* 0x000000acff027424 */ /* 0x000fc400078e00ff */
[----:B------:R-:W-:Y:S01]  /*0050*/  IMAD.MOV.U32 R3, RZ, RZ, 0x0 ;  /* 0x00000000ff037424 */ /* 0x000fe200078e00ff */
[----:B------:R-:W2:Y:S01]  /*0060*/  LDCU.64 UR8, c[0x0][0x388] ;  /* 0x00007100ff0877ac */ /* 0x000ea20008000a00 */
[----:B------:R-:W3:Y:S01]  /*0070*/  LDCU.64 UR6, c[0x0][0x358] ;  /* 0x00006b00ff0677ac */ /* 0x000ee20008000a00 */
[----:B0-----:R-:W-:-:S04]  /*0080*/  IMAD.WIDE.U32 R4, R7, 0xa4, R4 ;  /* 0x000000a407047825 */ /* 0x001fc800078e0004 */
[----:B------:R-:W-:Y:S01]  /*0090*/  IMAD.WIDE.U32 R2, R7, 0xa4, R2 ;  /* 0x000000a407027825 */ /* 0x000fe200078e0002 */
[----:B------:R-:W-:-:S03]  /*00a0*/  IADD3 R28, P1, PT, R4, 0xa8, RZ ;  /* 0x000000a8041c7810 */ /* 0x000fc60007f3e0ff */
[----:B------:R-:W-:Y:S01]  /*00b0*/  IMAD R26, R7, 0x29, RZ ;  /* 0x00000029071a7824 */ /* 0x000fe200078e02ff */
[C---:B-1----:R-:W-:Y:S01]  /*00c0*/  IADD3 R22, P0, PT, R2.reuse, UR4, RZ ;  /* 0x0000000402167c10 */ /* 0x042fe2000ff1e0ff */
[----:B------:R-:W-:Y:S01]  /*00d0*/  IMAD.X R29, RZ, RZ, R5, P1 ;  /* 0x000000ffff1d7224 */ /* 0x000fe200008e0605 */
[----:B--2---:R-:W-:Y:S01]  /*00e0*/  IADD3 R24, P2, PT, R2, UR8, RZ ;  /* 0x0000000802187c10 */ /* 0x004fe2000ff5e0ff */
[----:B------:R-:W-:Y:S01]  /*00f0*/  UMOV UR4, URZ ;  /* 0x000000ff00047c82 */ /* 0x000fe20008000000 */
[C---:B------:R-:W-:Y:S02]  /*0100*/  IADD3.X R23, PT, PT, R3.reuse, UR5, RZ, P0, !PT ;  /* 0x0000000503177c10 */ /* 0x040fe400087fe4ff */
[----:B---3--:R-:W-:-:S09]  /*0110*/  IADD3.X R25, PT, PT, R3, UR9, RZ, P2, !PT ;  /* 0x0000000903197c10 */ /* 0x008fd200097fe4ff */
.L_x_82:
[----:B------:R-:W2:Y:S04]  /*0120*/  LDG.E R0, desc[UR6][R24.64] ;  /* 0x0000000618007981 */ /* 0x000ea8000c1e1900 */
[----:B------:R-:W2:Y:S01]  /*0130*/  LDG.E R9, desc[UR6][R24.64+-0x8] ;  /* 0xfffff80618097981 */ /* 0x000ea2000c1e1900 */
[----:B0-----:R-:W0:Y:S01]  /*0140*/  MUFU.RCP64H R3, 0.099999964237213134766 ;  /* 0x3fb9999900037908 */ /* 0x001e220000001800 */
[----:B------:R-:W-:Y:S01]  /*0150*/  IMAD.MOV.U32 R6, RZ, RZ, -0x60000000 ;  /* 0xa0000000ff067424 */ /* 0x000fe200078e00ff */
[----:B------:R-:W-:Y:S01]  /*0160*/  UMOV UR5, 0xa0000000 ;  /* 0xa000000000057882 */ /* 0x000fe20000000000 */
[----:B------:R-:W-:Y:S01]  /*0170*/  IMAD.MOV.U32 R7, RZ, RZ, 0x3fb99999 ;  /* 0x3fb99999ff077424 */ /* 0x000fe200078e00ff */
[----:B------:R-:W-:Y:S01]  /*0180*/  BSSY.RECONVERGENT B1, `(.L_x_68) ;  /* 0x0000015000017945 */ /* 0x000fe20003800200 */
[----:B------:R-:W-:-:S06]  /*0190*/  IMAD.MOV.U32 R2, RZ, RZ, 0x1 ;  /* 0x00000001ff027424 */ /* 0x000fcc00078e00ff */
[----:B0-----:R-:W-:-:S08]  /*01a0*/  DFMA R4, R2, -R6, 1 ;  /* 0x3ff000000204742b */ /* 0x001fd00000000806 */
[----:B------:R-:W-:-:S08]  /*01b0*/  DFMA R4, R4, R4, R4 ;  /* 0x000000040404722b */ /* 0x000fd00000000004 */
[----:B------:R-:W-:-:S08]  /*01c0*/  DFMA R4, R2, R4, R2 ;  /* 0x000000040204722b */ /* 0x000fd00000000002 */
[----:B------:R-:W-:-:S08]  /*01d0*/  DFMA R2, R4, -R6, 1 ;  /* 0x3ff000000402742b */ /* 0x000fd00000000806 */
[----:B------:R-:W-:Y:S01]  /*01e0*/  DFMA R2, R4, R2, R4 ;  /* 0x000000020402722b */ /* 0x000fe20000000004 */
[----:B--2---:R-:W-:-:S04]  /*01f0*/  FADD R0, R0, -R9 ;  /* 0x8000000900007221 */ /* 0x004fc80000000000 */
[----:B------:R-:W0:Y:S03]  /*0200*/  F2F.F64.F32 R12, R0 ;  /* 0x00000000000c7310 */ /* 0x000e260000201800 */
[----:B0-----:R-:W-:Y:S01]  /*0210*/  DMUL R4, R12, R2 ;  /* 0x000000020c047228 */ /* 0x001fe20000000000 */
[----:B------:R-:W-:-:S07]  /*0220*/  FSETP.GEU.AND P1, PT, |R13|, 6.5827683646048100446e-37, PT ;  /* 0x036000000d00780b */ /* 0x000fce0003f2e200 */
[----:B------:R-:W-:-:S08]  /*0230*/  DFMA R6, R4, -R6, R12 ;  /* 0x800000060406722b */ /* 0x000fd0000000000c */
[----:B------:R-:W-:Y:S01]  /*0240*/  DFMA R4, R2, R6, R4 ;  /* 0x000000060204722b */ /* 0x000fe20000000004 */
[----:B------:R-:W-:-:S09]  /*0250*/  IMAD.MOV.U32 R7, RZ, RZ, 0x3fb99999 ;  /* 0x3fb99999ff077424 */ /* 0x000fd200078e00ff */
[----:B------:R-:W-:-:S05]  /*0260*/  FFMA R2, RZ, 1.4499999284744262695, R5 ;  /* 0x3fb99999ff027823 */ /* 0x000fca0000000005 */
[----:B------:R-:W-:-:S13]  /*0270*/  FSETP.GT.AND P0, PT, |R2|, 1.469367938527859385e-39, PT ;  /* 0x001000000200780b */ /* 0x000fda0003f04200 */
[----:B------:R-:W-:Y:S05]  /*0280*/  @P0 BRA P1, `(.L_x_69) ;  /* 0x0000000000100947 */ /* 0x000fea0000800000 */
[----:B------:R-:W-:-:S07]  /*0290*/  MOV R0, 0x2b0 ;  /* 0x000002b000007802 */ /* 0x000fce0000000f00 */
[----:B------:R-:W-:Y:S05]  /*02a0*/  CALL.REL.NOINC `($__internal_3_$__cuda_sm20_div_rn_f64_full) ;  /* 0x0000001c00547944 */ /* 0x000fea0003c00000 */
[----:B------:R-:W-:Y:S02]  /*02b0*/  IMAD.MOV.U32 R4, RZ, RZ, R30 ;  /* 0x000000ffff047224 */ /* 0x000fe400078e001e */
[----:B------:R-:W-:-:S07]  /*02c0*/  IMAD.MOV.U32 R5, RZ, RZ, R31 ;  /* 0x000000ffff057224 */ /* 0x000fce00078e001f */
.L_x_69:
[----:B------:R-:W-:Y:S05]  /*02d0*/  BSYNC.RECONVERGENT B1 ;  /* 0x0000000000017941 */ /* 0x000fea0003800200 */
.L_x_68:
[----:B------:R-:W2:Y:S04]  /*02e0*/  LDG.E R0, desc[UR6][R22.64+0xa0] ;  /* 0x0000a00616007981 */ /* 0x000ea8000c1e1900 */
[----:B------:R-:W2:Y:S01]  /*02f0*/  LDG.E R13, desc[UR6][R22.64+-0xa8] ;  /* 0xffff5806160d7981 */ /* 0x000ea2000c1e1900 */
[----:B------:R-:W0:Y:S01]  /*0300*/  MUFU.RCP64H R9, 0.099999964237213134766 ;  /* 0x3fb9999900097908 */ /* 0x000e220000001800 */
[----:B------:R-:W-:Y:S01]  /*0310*/  IMAD.MOV.U32 R2, RZ, RZ, -0x60000000 ;  /* 0xa0000000ff027424 */ /* 0x000fe200078e00ff */
[----:B------:R-:W-:Y:S01]  /*0320*/  BSSY.RECONVERGENT B1, `(.L_x_70) ;  /* 0x0000015000017945 */ /* 0x000fe20003800200 */
[----:B------:R-:W-:Y:S02]  /*0330*/  IMAD.MOV.U32 R3, RZ, RZ, 0x3fb99999 ;  /* 0x3fb99999ff037424 */ /* 0x000fe400078e00ff */
[----:B------:R-:W-:-:S06]  /*0340*/  IMAD.MOV.U32 R8, RZ, RZ, 0x1 ;  /* 0x00000001ff087424 */ /* 0x000fcc00078e00ff */
[----:B0-----:R-:W-:-:S08]  /*0350*/  DFMA R10, R8, -R2, 1 ;  /* 0x3ff00000080a742b */ /* 0x001fd00000000802 */
[----:B------:R-:W-:-:S08]  /*0360*/  DFMA R10, R10, R10, R10 ;  /* 0x0000000a0a0a722b */ /* 0x000fd0000000000a */
[----:B------:R-:W-:-:S08]  /*0370*/  DFMA R10, R8, R10, R8 ;  /* 0x0000000a080a722b */ /* 0x000fd00000000008 */
[----:B------:R-:W-:-:S08]  /*0380*/  DFMA R8, R10, -R2, 1 ;  /* 0x3ff000000a08742b */ /* 0x000fd00000000802 */
[----:B------:R-:W-:Y:S01]  /*0390*/  DFMA R10, R10, R8, R10 ;  /* 0x000000080a0a722b */ /* 0x000fe2000000000a */
[----:B--2---:R-:W-:-:S06]  /*03a0*/  FADD R13, R0, -R13 ;  /* 0x8000000d000d7221 */ /* 0x004fcc0000000000 */
[----:B------:R-:W0:Y:S02]  /*03b0*/  F2F.F64.F32 R12, R13 ;  /* 0x0000000d000c7310 */ /* 0x000e240000201800 */
[----:B0-----:R-:W-:Y:S01]  /*03c0*/  DMUL R8, R10, R12 ;  /* 0x0000000c0a087228 */ /* 0x001fe20000000000 */
[----:B------:R-:W-:-:S07]  /*03d0*/  FSETP.GEU.AND P1, PT, |R13|, 6.5827683646048100446e-37, PT ;  /* 0x036000000d00780b */ /* 0x000fce0003f2e200 */
[----:B------:R-:W-:-:S08]  /*03e0*/  DFMA R2, R8, -R2, R12 ;  /* 0x800000020802722b */ /* 0x000fd0000000000c */
[----:B------:R-:W-:-:S10]  /*03f0*/  DFMA R2, R10, R2, R8 ;  /* 0x000000020a02722b */ /* 0x000fd40000000008 */
[----:B------:R-:W-:-:S05]  /*0400*/  FFMA R0, RZ, 1.4499999284744262695, R3 ;  /* 0x3fb99999ff007823 */ /* 0x000fca0000000003 */
[----:B------:R-:W-:-:S13]  /*0410*/  FSETP.GT.AND P0, PT, |R0|, 1.469367938527859385e-39, PT ;  /* 0x001000000000780b */ /* 0x000fda0003f04200 */
[----:B------:R-:W-:Y:S05]  /*0420*/  @P0 BRA P1, `(.L_x_71) ;  /* 0x0000000000100947 */ /* 0x000fea0000800000 */
[----:B------:R-:W-:-:S07]  /*0430*/  MOV R0, 0x450 ;  /* 0x0000045000007802 */ /* 0x000fce0000000f00 */
[----:B------:R-:W-:Y:S05]  /*0440*/  CALL.REL.NOINC `($__internal_3_$__cuda_sm20_div_rn_f64_full) ;  /* 0x0000001800ec7944 */ /* 0x000fea0003c00000 */
[----:B------:R-:W-:Y:S02]  /*0450*/  IMAD.MOV.U32 R2, RZ, RZ, R30 ;  /* 0x000000ffff027224 */ /* 0x000fe400078e001e */
[----:B------:R-:W-:-:S07]  /*0460*/  IMAD.MOV.U32 R3, RZ, RZ, R31 ;  /* 0x000000ffff037224 */ /* 0x000fce00078e001f */
.L_x_71:
[----:B------:R-:W-:Y:S05]  /*0470*/  BSYNC.RECONVERGENT B1 ;  /* 0x0000000000017941 */ /* 0x000fea0003800200 */
.L_x_70:
[----:B------:R-:W-:Y:S01]  /*0480*/  DADD R8, -RZ, |R4| ;  /* 0x00000000ff087229 */ /* 0x000fe20000000504 */
[----:B------:R-:W-:Y:S01]  /*0490*/  BSSY.RECONVERGENT B0, `(.L_x_72) ;  /* 0x0000003000007945 */ /* 0x000fe20003800200 */
[----:B------:R-:W-:-:S09]  /*04a0*/  MOV R0, 0x4c0 ;  /* 0x000004c000007802 */ /* 0x000fd20000000f00 */
[----:B------:R-:W-:Y:S05]  /*04b0*/  CALL.REL.NOINC `($_Z10build_up_bPfS_S_$__internal_accurate_pow) ;  /* 0x0000002000447944 */ /* 0x000fea0003c00000 */
[----:B------:R-:W-:Y:S05]  /*04c0*/  BSYNC.RECONVERGENT B0 ;  /* 0x0000000000007941 */ /* 0x000fea0003800200 */
.L_x_72:
[----:B------:R-:W2:Y:S04]  /*04d0*/  LDG.E R0, desc[UR6][R24.64+0xa0] ;  /* 0x0000a00618007981 */ /* 0x000ea8000c1e1900 */
[----:B------:R-:W2:Y:S01]  /*04e0*/  LDG.E R13, desc[UR6][R24.64+-0xa8] ;  /* 0xffff5806180d7981 */ /* 0x000ea2000c1e1900 */
[----:B------:R-:W0:Y:S01]  /*04f0*/  MUFU.RCP64H R9, 0.099999964237213134766 ;  /* 0x3fb9999900097908 */ /* 0x000e220000001800 */
[----:B------:R-:W-:Y:S01]  /*0500*/  IMAD.MOV.U32 R10, RZ, RZ, -0x60000000 ;  /* 0xa0000000ff0a7424 */ /* 0x000fe200078e00ff */
[----:B------:R-:W-:Y:S01]  /*0510*/  MOV R11, 0x3fb99999 ;  /* 0x3fb99999000b7802 */ /* 0x000fe20000000f00 */
[----:B------:R-:W-:Y:S01]  /*0520*/  IMAD.MOV.U32 R8, RZ, RZ, 0x1 ;  /* 0x00000001ff087424 */ /* 0x000fe200078e00ff */
[C---:B------:R-:W-:Y:S01]  /*0530*/  DSETP.NEU.AND P1, PT, R4.reuse, RZ, PT ;  /* 0x000000ff0400722a */ /* 0x040fe20003f2d000 */
[----:B------:R-:W-:Y:S01]  /*0540*/  BSSY.RECONVERGENT B0, `(.L_x_73) ;  /* 0x0000018000007945 */ /* 0x000fe20003800200 */
[----:B------:R-:W-:-:S03]  /*0550*/  DSETP.NEU.AND P0, PT, R4, 1, PT ;  /* 0x3ff000000400742a */ /* 0x000fc60003f0d000 */
[----:B0-----:R-:W-:-:S08]  /*0560*/  DFMA R14, R8, -R10, 1 ;  /* 0x3ff00000080e742b */ /* 0x001fd0000000080a */
[----:B------:R-:W-:-:S08]  /*0570*/  DFMA R14, R14, R14, R14 ;  /* 0x0000000e0e0e722b */ /* 0x000fd0000000000e */
[----:B------:R-:W-:-:S08]  /*0580*/  DFMA R14, R8, R14, R8 ;  /* 0x0000000e080e722b */ /* 0x000fd00000000008 */
[----:B------:R-:W-:-:S08]  /*0590*/  DFMA R16, R14, -R10, 1 ;  /* 0x3ff000000e10742b */ /* 0x000fd0000000080a */
[----:B------:R-:W-:Y:S02]  /*05a0*/  DFMA R16, R14, R16, R14 ;  /* 0x000000100e10722b */ /* 0x000fe4000000000e */
[----:B------:R-:W-:-:S10]  /*05b0*/  DADD R14, R4, 2 ;  /* 0x40000000040e7429 */ /* 0x000fd40000000000 */
[----:B------:R-:W-:-:S04]  /*05c0*/  LOP3.LUT R14, R15, 0x7ff00000, RZ, 0xc0, !PT ;  /* 0x7ff000000f0e7812 */ /* 0x000fc800078ec0ff */
[----:B------:R-:W-:Y:S01]  /*05d0*/  ISETP.NE.AND P2, PT, R14, 0x7ff00000, PT ;  /* 0x7ff000000e00780c */ /* 0x000fe20003f45270 */
[----:B--2---:R-:W-:-:S04]  /*05e0*/  FADD R0, R0, -R13 ;  /* 0x8000000d00007221 */ /* 0x004fc80000000000 */
[----:B------:R-:W0:Y:S02]  /*05f0*/  F2F.F64.F32 R8, R0 ;  /* 0x0000000000087310 */ /* 0x000e240000201800 */
[----:B0-----:R-:W-:-:S08]  /*0600*/  DMUL R30, R16, R8 ;  /* 0x00000008101e7228 */ /* 0x001fd00000000000 */
[----:B------:R-:W-:-:S08]  /*0610*/  DFMA R10, R30, -R10, R8 ;  /* 0x8000000a1e0a722b */ /* 0x000fd00000000008 */
[----:B------:R-:W-:Y:S01]  /*0620*/  DFMA R30, R16, R10, R30 ;  /* 0x0000000a101e722b */ /* 0x000fe2000000001e */
[----:B------:R-:W-:Y:S02]  /*0630*/  FSEL R10, R6, RZ, P1 ;  /* 0x000000ff060a7208 */ /* 0x000fe40000800000 */
[----:B------:R-:W-:Y:S01]  /*0640*/  FSEL R11, R12, RZ, P1 ;  /* 0x000000ff0c0b7208 */ /* 0x000fe20000800000 */
[----:B------:R-:W-:Y:S07]  /*0650*/  @P2 BRA `(.L_x_74) ;  /* 0x0000000000182947 */ /* 0x000fee0003800000 */
[----:B------:R-:W-:-:S14]  /*0660*/  DSETP.NAN.AND P1, PT, R4, R4, PT ;  /* 0x000000040400722a */ /* 0x000fdc0003f28000 */
[----:B------:R-:W-:Y:S01]  /*0670*/  @P1 DADD R10, R4, 2 ;  /* 0x40000000040a1429 */ /* 0x000fe20000000000 */
[----:B------:R-:W-:Y:S10]  /*0680*/  @P1 BRA `(.L_x_74) ;  /* 0x00000000000c1947 */ /* 0x000ff40003800000 */
[----:B------:R-:W-:-:S14]  /*0690*/  DSETP.NEU.AND P1, PT, |R4|, +INF , PT ;  /* 0x7ff000000400742a */ /* 0x000fdc0003f2d200 */
[----:B------:R-:W-:Y:S02]  /*06a0*/  @!P1 IMAD.MOV.U32 R10, RZ, RZ, 0x0 ;  /* 0x00000000ff0a9424 */ /* 0x000fe400078e00ff */
[----:B------:R-:W-:-:S07]  /*06b0*/  @!P1 IMAD.MOV.U32 R11, RZ, RZ, 0x7ff00000 ;  /* 0x7ff00000ff0b9424 */ /* 0x000fce00078e00ff */
.L_x_74:
[----:B------:R-:W-:Y:S05]  /*06c0*/  BSYNC.RECONVERGENT B0 ;  /* 0x0000000000007941 */ /* 0x000fea0003800200 */
.L_x_73:
[----:B------:R-:W-:Y:S01]  /*06d0*/  FFMA R0, RZ, 1.4499999284744262695, R31 ;  /* 0x3fb99999ff007823 */ /* 0x000fe2000000001f */
[----:B------:R-:W-:Y:S01]  /*06e0*/  FSEL R10, R10, RZ, P0 ;  /* 0x000000ff0a0a7208 */ /* 0x000fe20000000000 */
[----:B------:R-:W-:Y:S01]  /*06f0*/  DADD R4, R2, R4 ;  /* 0x0000000002047229 */ /* 0x000fe20000000004 */
[----:B------:R-:W-:Y:S01]  /*0700*/  FSEL R11, R11, 1.875, P0 ;  /* 0x3ff000000b0b7808 */ /* 0x000fe20000000000 */
[----:B------:R-:W-:Y:S01]  /*0710*/  UMOV UR8, 0x9600004 ;  /* 0x0960000400087882 */ /* 0x000fe20000000000 */
[----:B------:R-:W-:Y:S01]  /*0720*/  FSETP.GT.AND P0, PT, |R0|, 1.469367938527859385e-39, PT ;  /* 0x001000000000780b */ /* 0x000fe20003f04200 */
[----:B------:R-:W-:Y:S01]  /*0730*/  UMOV UR9, 0x40590000 ;  /* 0x4059000000097882 */ /* 0x000fe20000000000 */
[----:B------:R-:W-:Y:S01]  /*0740*/  FSETP.GEU.AND P1, PT, |R9|, 6.5827683646048100446e-37, PT ;  /* 0x036000000900780b */ /* 0x000fe20003f2e200 */
[----:B------:R-:W-:Y:S02]  /*0750*/  BSSY.RECONVERGENT B1, `(.L_x_75) ;  /* 0x0000007000017945 */ /* 0x000fe40003800200 */
[----:B------:R-:W-:-:S10]  /*0760*/  DFMA R4, R4, UR8, -R10 ;  /* 0x0000000804047c2b */ /* 0x000fd4000800080a */
[----:B------:R-:W-:Y:S05]  /*0770*/  @P0 BRA P1, `(.L_x_76) ;  /* 0x0000000000100947 */ /* 0x000fea0000800000 */
[----:B------:R-:W-:Y:S01]  /*0780*/  IMAD.MOV.U32 R12, RZ, RZ, R8 ;  /* 0x000000ffff0c7224 */ /* 0x000fe200078e0008 */
[----:B------:R-:W-:Y:S01]  /*0790*/  MOV R0, 0x7c0 ;  /* 0x000007c000007802 */ /* 0x000fe20000000f00 */
[----:B------:R-:W-:-:S07]  /*07a0*/  IMAD.MOV.U32 R13, RZ, RZ, R9 ;  /* 0x000000ffff0d7224 */ /* 0x000fce00078e0009 */
[----:B------:R-:W-:Y:S05]  /*07b0*/  CALL.REL.NOINC `($__internal_3_$__cuda_sm20_div_rn_f64_full) ;  /* 0x0000001800107944 */ /* 0x000fea0003c00000 */
.L_x_76:
[----:B------:R-:W-:Y:S05]  /*07c0*/  BSYNC.RECONVERGENT B1 ;  /* 0x0000000000017941 */ /* 0x000fea0003800200 */
.L_x_75:
        /* <DEDUP_REMOVED lines=9> */
[----:B------:R-:W-:Y:S01]  /*0860*/  DFMA R14, R12, R14, R12 ;  /* 0x0000000e0c0e722b */ /* 0x000fe2000000000c */
[----:B--2---:R-:W-:-:S07]  /*0870*/  FADD R0, R0, -R17 ;  /* 0x8000001100007221 */ /* 0x004fce0000000000 */
[C---:B------:R-:W-:Y:S01]  /*0880*/  DFMA R16, R14.reuse, -R8, 1 ;  /* 0x3ff000000e10742b */ /* 0x040fe20000000808 */
[----:B------:R-:W0:Y:S07]  /*0890*/  F2F.F64.F32 R10, R0 ;  /* 0x00000000000a7310 */ /* 0x000e2e0000201800 */
[----:B------:R-:W-:Y:S02]  /*08a0*/  DFMA R16, R14, R16, R14 ;  /* 0x000000100e10722b */ /* 0x000fe4000000000e */
[----:B0-----:R-:W-:-:S08]  /*08b0*/  DMUL R12, R10, R30 ;  /* 0x0000001e0a0c7228 */ /* 0x001fd00000000000 */
[----:B------:R-:W-:Y:S02]  /*08c0*/  DMUL R30, R16, R12 ;  /* 0x0000000c101e7228 */ /* 0x000fe40000000000 */
[----:B------:R-:W-:-:S06]  /*08d0*/  FSETP.GEU.AND P1, PT, |R13|, 6.5827683646048100446e-37, PT ;  /* 0x036000000d00780b */ /* 0x000fcc0003f2e200 */
[----:B------:R-:W-:-:S08]  /*08e0*/  DFMA R8, R30, -R8, R12 ;  /* 0x800000081e08722b */ /* 0x000fd0000000000c */
[----:B------:R-:W-:-:S10]  /*08f0*/  DFMA R30, R16, R8, R30 ;  /* 0x00000008101e722b */ /* 0x000fd4000000001e */
[----:B------:R-:W-:-:S05]  /*0900*/  FFMA R6, RZ, 1.4499999284744262695, R31 ;  /* 0x3fb99999ff067823 */ /* 0x000fca000000001f */
[----:B------:R-:W-:-:S13]  /*0910*/  FSETP.GT.AND P0, PT, |R6|, 1.469367938527859385e-39, PT ;  /* 0x001000000600780b */ /* 0x000fda0003f04200 */
[----:B------:R-:W-:Y:S05]  /*0920*/  @P0 BRA P1, `(.L_x_78) ;  /* 0x0000000000080947 */ /* 0x000fea0000800000 */
[----:B------:R-:W-:-:S07]  /*0930*/  MOV R0, 0x950 ;  /* 0x0000095000007802 */ /* 0x000fce0000000f00 */
[----:B------:R-:W-:Y:S05]  /*0940*/  CALL.REL.NOINC `($__internal_3_$__cuda_sm20_div_rn_f64_full) ;  /* 0x0000001400ac7944 */ /* 0x000fea0003c00000 */
.L_x_78:
[----:B------:R-:W-:Y:S05]  /*0950*/  BSYNC.RECONVERGENT B1 ;  /* 0x0000000000017941 */ /* 0x000fea0003800200 */
.L_x_77:
[----:B------:R-:W-:Y:S01]  /*0960*/  DADD R30, R30, R30 ;  /* 0x000000001e1e7229 */ /* 0x000fe2000000001e */
[----:B------:R-:W-:Y:S01]  /*0970*/  BSSY.RECONVERGENT B0, `(.L_x_79) ;  /* 0x0000005000007945 */ /* 0x000fe20003800200 */
[----:B------:R-:W-:Y:S01]  /*0980*/  DADD R8, -RZ, |R2| ;  /* 0x00000000ff087229 */ /* 0x000fe20000000502 */
[----:B------:R-:W-:-:S05]  /*0990*/  MOV R0, 0x9c0 ;  /* 0x000009c000007802 */ /* 0x000fca0000000f00 */
[----:B------:R-:W-:-:S11]  /*09a0*/  DADD R4, R4, -R30 ;  /* 0x0000000004047229 */ /* 0x000fd6000000081e */
[----:B------:R-:W-:Y:S05]  /*09b0*/  CALL.REL.NOINC `($_Z10build_up_bPfS_S_$__internal_accurate_pow) ;  /* 0x0000001c00047944 */ /* 0x000fea0003c00000 */
[----:B------:R-:W-:Y:S05]  /*09c0*/  BSYNC.RECONVERGENT B0 ;  /* 0x0000000000007941 */ /* 0x000fea0003800200 */
.L_x_79:
[C---:B------:R-:W-:Y:S01]  /*09d0*/  DADD R8, R2.reuse, 2 ;  /* 0x4000000002087429 */ /* 0x040fe20000000000 */
[----:B------:R-:W-:Y:S01]  /*09e0*/  BSSY.RECONVERGENT B0, `(.L_x_80) ;  /* 0x000000d000007945 */ /* 0x000fe20003800200 */
[----:B------:R-:W-:-:S08]  /*09f0*/  DSETP.NEU.AND P0, PT, R2, RZ, PT ;  /* 0x000000ff0200722a */ /* 0x000fd00003f0d000 */
[----:B------:R-:W-:Y:S02]  /*0a00*/  LOP3.LUT R8, R9, 0x7ff00000, RZ, 0xc0, !PT ;  /* 0x7ff0000009087812 */ /* 0x000fe400078ec0ff */
[----:B------:R-:W-:Y:S02]  /*0a10*/  FSEL R9, R12, RZ, P0 ;  /* 0x000000ff0c097208 */ /* 0x000fe40000000000 */
[----:B------:R-:W-:Y:S02]  /*0a20*/  ISETP.NE.AND P1, PT, R8, 0x7ff00000, PT ;  /* 0x7ff000000800780c */ /* 0x000fe40003f25270 */
[----:B------:R-:W-:-:S11]  /*0a30*/  FSEL R8, R6, RZ, P0 ;  /* 0x000000ff06087208 */ /* 0x000fd60000000000 */
[----:B------:R-:W-:Y:S05]  /*0a40*/  @P1 BRA `(.L_x_81) ;  /* 0x0000000000181947 */ /* 0x000fea0003800000 */
[----:B------:R-:W-:-:S14]  /*0a50*/  DSETP.NAN.AND P0, PT, R2, R2, PT ;  /* 0x000000020200722a */ /* 0x000fdc0003f08000 */
[----:B------:R-:W-:Y:S01]  /*0a60*/  @P0 DADD R8, R2, 2 ;  /* 0x4000000002080429 */ /* 0x000fe20000000000 */
[----:B------:R-:W-:Y:S10]  /*0a70*/  @P0 BRA `(.L_x_81) ;  /* 0x00000000000c0947 */ /* 0x000ff40003800000 */
[----:B------:R-:W-:-:S14]  /*0a80*/  DSETP.NEU.AND P0, PT, |R2|, +INF , PT ;  /* 0x7ff000000200742a */ /* 0x000fdc0003f0d200 */
[----:B------:R-:W-:Y:S02]  /*0a90*/  @!P0 IMAD.MOV.U32 R8, RZ, RZ, 0x0 ;  /* 0x00000000ff088424 */ /* 0x000fe400078e00ff */
[----:B------:R-:W-:-:S07]  /*0aa0*/  @!P0 IMAD.MOV.U32 R9, RZ, RZ, 0x7ff00000 ;  /* 0x7ff00000ff098424 */ /* 0x000fce00078e00ff */
.L_x_81:
[----:B------:R-:W-:Y:S05]  /*0ab0*/  BSYNC.RECONVERGENT B0 ;  /* 0x0000000000007941 */ /* 0x000fea0003800200 */
.L_x_80:
[----:B------:R-:W-:Y:S01]  /*0ac0*/  DSETP.NEU.AND P0, PT, R2, 1, PT ;  /* 0x3ff000000200742a */ /* 0x000fe20003f0d000 */
[----:B------:R-:W-:Y:S01]  /*0ad0*/  UIADD3 UR4, UPT, UPT, UR4, 0x1, URZ ;  /* 0x0000000104047890 */ /* 0x000fe2000fffe0ff */
[----:B------:R-:W-:-:S03]  /*0ae0*/  IADD3 R24, P2, PT, R24, 0x4, RZ ;  /* 0x0000000418187810 */ /* 0x000fc60007f5e0ff */
[----:B------:R-:W-:Y:S01]  /*0af0*/  UISETP.NE.AND UP0, UPT, UR4, 0x27, UPT ;  /* 0x000000270400788c */ /* 0x000fe2000bf05270 */
[----:B------:R-:W-:Y:S02]  /*0b00*/  FSEL R2, R8, RZ, P0 ;  /* 0x000000ff08027208 */ /* 0x000fe40000000000 */
[----:B------:R-:W-:Y:S02]  /*0b10*/  FSEL R3, R9, 1.875, P0 ;  /* 0x3ff0000009037808 */ /* 0x000fe40000000000 */
[----:B------:R-:W-:Y:S02]  /*0b20*/  IADD3 R22, P0, PT, R22, 0x4, RZ ;  /* 0x0000000416167810 */ /* 0x000fe40007f1e0ff */
[----:B------:R-:W-:Y:S02]  /*0b30*/  IADD3.X R25, PT, PT, RZ, R25, RZ, P2, !PT ;  /* 0x00000019ff197210 */ /* 0x000fe400017fe4ff */
[----:B------:R-:W-:Y:S01]  /*0b40*/  DADD R4, R4, -R2 ;  /* 0x0000000004047229 */ /* 0x000fe20000000802 */
[----:B------:R-:W-:-:S02]  /*0b50*/  IMAD.X R23, RZ, RZ, R23, P0 ;  /* 0x000000ffff177224 */ /* 0x000fc400000e0617 */
[----:B------:R-:W-:Y:S01]  /*0b60*/  IMAD.MOV.U32 R2, RZ, RZ, R28 ;  /* 0x000000ffff027224 */ /* 0x000fe200078e001c */
[----:B------:R-:W-:Y:S01]  /*0b70*/  IADD3 R28, P1, PT, R28, 0x4, RZ ;  /* 0x000000041c1c7810 */ /* 0x000fe20007f3e0ff */
[----:B------:R-:W-:-:S04]  /*0b80*/  IMAD.MOV.U32 R3, RZ, RZ, R29 ;  /* 0x000000ffff037224 */ /* 0x000fc800078e001d */
[----:B------:R-:W-:Y:S01]  /*0b90*/  IMAD.X R29, RZ, RZ, R29, P1 ;  /* 0x000000ffff1d7224 */ /* 0x000fe200008e061d */
[----:B------:R-:W0:Y:S02]  /*0ba0*/  F2F.F32.F64 R5, R4 ;  /* 0x0000000400057310 */ /* 0x000e240000301000 */
[----:B0-----:R0:W-:Y:S01]  /*0bb0*/  STG.E desc[UR6][R2.64], R5 ;  /* 0x0000000502007986 */ /* 0x0011e2000c101906 */
[----:B------:R-:W-:Y:S05]  /*0bc0*/  BRA.U UP0, `(.L_x_82) ;  /* 0xfffffff500547547 */ /* 0x000fea000b83ffff */
[----:B------:R-:W1:Y:S02]  /*0bd0*/  LDC.64 R22, c[0x0][0x388] ;  /* 0x0000e200ff167b82 */ /* 0x000e640000000a00 */
[----:B-1----:R-:W-:-:S05]  /*0be0*/  IMAD.WIDE.U32 R22, R26, 0x4, R22 ;  /* 0x000000041a167825 */ /* 0x002fca00078e0016 */
[----:B------:R-:W2:Y:S04]  /*0bf0*/  LDG.E R0, desc[UR6][R22.64+0xa4] ;  /* 0x0000a40616007981 */ /* 0x000ea8000c1e1900 */
[----:B------:R-:W2:Y:S01]  /*0c00*/  LDG.E R11, desc[UR6][R22.64+0x140] ;  /* 0x00014006160b7981 */ /* 0x000ea2000c1e1900 */
[----:B0-----:R-:W0:Y:S01]  /*0c10*/  MUFU.RCP64H R3, 0.099999964237213134766 ;  /* 0x3fb9999900037908 */ /* 0x001e220000001800 */
        /* <DEDUP_REMOVED lines=22> */
.L_x_84:
[----:B------:R-:W-:Y:S05]  /*0d80*/  BSYNC.RECONVERGENT B1 ;  /* 0x0000000000017941 */ /* 0x000fea0003800200 */
.L_x_83:
[----:B------:R-:W0:Y:S02]  /*0d90*/  LDC.64 R24, c[0x0][0x390] ;  /* 0x0000e400ff187b82 */ /* 0x000e240000000a00 */
[----:B0-----:R-:W-:-:S05]  /*0da0*/  IMAD.WIDE.U32 R24, R26, 0x4, R24 ;  /* 0x000000041a187825 */ /* 0x001fca00078e0018 */
        /* <DEDUP_REMOVED lines=25> */
.L_x_86:
[----:B------:R-:W-:Y:S05]  /*0f40*/  BSYNC.RECONVERGENT B1 ;  /* 0x0000000000017941 */ /* 0x000fea0003800200 */
.L_x_85:
[----:B------:R-:W-:Y:S01]  /*0f50*/  DADD R8, -RZ, |R2| ;  /* 0x00000000ff087229 */ /* 0x000fe20000000502 */
[----:B------:R-:W-:Y:S01]  /*0f60*/  BSSY.RECONVERGENT B0, `(.L_x_87) ;  /* 0x0000003000007945 */ /* 0x000fe20003800200 */
[----:B------:R-:W-:-:S09]  /*0f70*/  MOV R0, 0xf90 ;  /* 0x00000f9000007802 */ /* 0x000fd20000000f00 */
[----:B------:R-:W-:Y:S05]  /*0f80*/  CALL.REL.NOINC `($_Z10build_up_bPfS_S_$__internal_accurate_pow) ;  /* 0x0000001400907944 */ /* 0x000fea0003c00000 */
[----:B------:R-:W-:Y:S05]  /*0f90*/  BSYNC.RECONVERGENT B0 ;  /* 0x0000000000007941 */ /* 0x000fea0003800200 */
.L_x_87:
        /* <DEDUP_REMOVED lines=31> */
.L_x_89:
[----:B------:R-:W-:Y:S05]  /*1190*/  BSYNC.RECONVERGENT B0 ;  /* 0x0000000000007941 */ /* 0x000fea0003800200 */
.L_x_88:
        /* <DEDUP_REMOVED lines=15> */
.L_x_91:
[----:B------:R-:W-:Y:S05]  /*1290*/  BSYNC.RECONVERGENT B1 ;  /* 0x0000000000017941 */ /* 0x000fea0003800200 */
.L_x_90:
        /* <DEDUP_REMOVED lines=24> */
.L_x_93:
[----:B------:R-:W-:Y:S05]  /*1420*/  BSYNC.RECONVERGENT B1 ;  /* 0x0000000000017941 */ /* 0x000fea0003800200 */
.L_x_92:
[----:B------:R-:W-:Y:S01]  /*1430*/  DADD R30, R30, R30 ;  /* 0x000000001e1e7229 */ /* 0x000fe2000000001e */
[----:B------:R-:W-:Y:S01]  /*1440*/  BSSY.RECONVERGENT B0, `(.L_x_94) ;  /* 0x0000005000007945 */ /* 0x000fe20003800200 */
[----:B------:R-:W-:Y:S01]  /*1450*/  DADD R8, -RZ, |R4| ;  /* 0x00000000ff087229 */ /* 0x000fe20000000504 */
[----:B------:R-:W-:-:S05]  /*1460*/  MOV R0, 0x1490 ;  /* 0x0000149000007802 */ /* 0x000fca0000000f00 */
[----:B------:R-:W-:-:S11]  /*1470*/  DADD R2, R2, -R30 ;  /* 0x0000000002027229 */ /* 0x000fd6000000081e */
[----:B------:R-:W-:Y:S05]  /*1480*/  CALL.REL.NOINC `($_Z10build_up_bPfS_S_$__internal_accurate_pow) ;  /* 0x0000001000507944 */ /* 0x000fea0003c00000 */
[----:B------:R-:W-:Y:S05]  /*1490*/  BSYNC.RECONVERGENT B0 ;  /* 0x0000000000007941 */ /* 0x000fea0003800200 */
.L_x_94:
[C---:B------:R-:W-:Y:S01]  /*14a0*/  DADD R8, R4.reuse, 2 ;  /* 0x4000000004087429 */ /* 0x040fe20000000000 */
[----:B------:R-:W0:Y:S01]  /*14b0*/  LDC.64 R10, c[0x0][0x380] ;  /* 0x0000e000ff0a7b82 */ /* 0x000e220000000a00 */
[C---:B------:R-:W-:Y:S01]  /*14c0*/  DSETP.NEU.AND P1, PT, R4.reuse, RZ, PT ;  /* 0x000000ff0400722a */ /* 0x040fe20003f2d000 */
[----:B------:R-:W-:Y:S01]  /*14d0*/  BSSY.RECONVERGENT B0, `(.L_x_95) ;  /* 0x000000d000007945 */ /* 0x000fe20003800200 */
[----:B------:R-:W-:-:S06]  /*14e0*/  DSETP.NEU.AND P0, PT, R4, 1, PT ;  /* 0x3ff000000400742a */ /* 0x000fcc0003f0d000 */
        /* <DEDUP_REMOVED lines=11> */
.L_x_96:
[----:B------:R-:W-:Y:S05]  /*15a0*/  BSYNC.RECONVERGENT B0 ;  /* 0x0000000000007941 */ /* 0x000fea0003800200 */
.L_x_95:
[----:B------:R-:W-:Y:S01]  /*15b0*/  FSEL R4, R8, RZ, P0 ;  /* 0x000000ff08047208 */ /* 0x000fe20000000000 */
[----:B0-----:R-:W-:Y:S01]  /*15c0*/  IMAD.WIDE.U32 R26, R26, 0x4, R10 ;  /* 0x000000041a1a7825 */ /* 0x001fe200078e000a */
[----:B------:R-:W-:-:S06]  /*15d0*/  FSEL R5, R9, 1.875, P0 ;  /* 0x3ff0000009057808 */ /* 0x000fcc0000000000 */
[----:B------:R-:W-:-:S06]  /*15e0*/  DADD R2, R2, -R4 ;  /* 0x0000000002027229 */ /* 0x000fcc0000000804 */
[----:B------:R-:W0:Y:S02]  /*15f0*/  F2F.F32.F64 R13, R2 ;  /* 0x00000002000d7310 */ /* 0x000e240000301000 */
[----:B0-----:R0:W-:Y:S04]  /*1600*/  STG.E desc[UR6][R26.64+0x144], R13 ;  /* 0x0001440d1a007986 */ /* 0x0011e8000c101906 */
[----:B------:R-:W2:Y:S04]  /*1610*/  LDG.E R0, desc[UR6][R22.64+0xa8] ;  /* 0x0000a80616007981 */ /* 0x000ea8000c1e1900 */
[----:B------:R-:W2:Y:S01]  /*1620*/  LDG.E R15, desc[UR6][R22.64+0x144] ;  /* 0x00014406160f7981 */ /* 0x000ea2000c1e1900 */
[----:B------:R-:W1:Y:S01]  /*1630*/  MUFU.RCP64H R5, 0.099999964237213134766 ;  /* 0x3fb9999900057908 */ /* 0x000e620000001800 */
[----:B------:R-:W-:Y:S01]  /*1640*/  IMAD.MOV.U32 R8, RZ, RZ, -0x60000000 ;  /* 0xa0000000ff087424 */ /* 0x000fe200078e00ff */
[----:B------:R-:W-:Y:S01]  /*1650*/  BSSY.RECONVERGENT B1, `(.L_x_97) ;  /* 0x0000015000017945 */ /* 0x000fe20003800200 */
[----:B------:R-:W-:-:S02]  /*1660*/  IMAD.MOV.U32 R9, RZ, RZ, 0x3fb99999 ;  /* 0x3fb99999ff097424 */ /* 0x000fc400078e00ff */
[----:B------:R-:W-:-:S06]  /*1670*/  IMAD.MOV.U32 R4, RZ, RZ, 0x1 ;  /* 0x00000001ff047424 */ /* 0x000fcc00078e00ff */
[----:B-1----:R-:W-:-:S08]  /*1680*/  DFMA R10, R4, -R8, 1 ;  /* 0x3ff00000040a742b */ /* 0x002fd00000000808 */
[----:B------:R-:W-:-:S08]  /*1690*/  DFMA R10, R10, R10, R10 ;  /* 0x0000000a0a0a722b */ /* 0x000fd0000000000a */
[----:B------:R-:W-:-:S08]  /*16a0*/  DFMA R10, R4, R10, R4 ;  /* 0x0000000a040a722b */ /* 0x000fd00000000004 */
[----:B------:R-:W-:-:S08]  /*16b0*/  DFMA R2, R10, -R8, 1 ;  /* 0x3ff000000a02742b */ /* 0x000fd00000000808 */
[----:B------:R-:W-:Y:S01]  /*16c0*/  DFMA R10, R10, R2, R10 ;  /* 0x000000020a0a722b */ /* 0x000fe2000000000a */
[----:B--2---:R-:W-:-:S04]  /*16d0*/  FADD R0, R0, -R15 ;  /* 0x8000000f00007221 */ /* 0x004fc80000000000 */
[----:B0-----:R-:W0:Y:S03]  /*16e0*/  F2F.F64.F32 R12, R0 ;  /* 0x00000000000c7310 */ /* 0x001e260000201800 */
        /* <DEDUP_REMOVED lines=9> */
[----:B------:R-:W-:Y:S01]  /*1780*/  IMAD.MOV.U32 R2, RZ, RZ, R30 ;  /* 0x000000ffff027224 */ /* 0x000fe200078e001e */
[----:B------:R-:W-:-:S07]  /*1790*/  MOV R3, R31 ;  /* 0x0000001f00037202 */ /* 0x000fce0000000f00 */
.L_x_98:
[----:B------:R-:W-:Y:S05]  /*17a0*/  BSYNC.RECONVERGENT B1 ;  /* 0x0000000000017941 */ /* 0x000fea0003800200 */
.L_x_97:
        /* <DEDUP_REMOVED lines=25> */
.L_x_100:
[----:B------:R-:W-:Y:S05]  /*1940*/  BSYNC.RECONVERGENT B1 ;  /* 0x0000000000017941 */ /* 0x000fea0003800200 */
.L_x_99:
[----:B------:R-:W-:Y:S01]  /*1950*/  DADD R8, -RZ, |R2| ;  /* 0x00000000ff087229 */ /* 0x000fe20000000502 */
[----:B------:R-:W-:Y:S01]  /*1960*/  BSSY.RECONVERGENT B0, `(.L_x_101) ;  /* 0x0000003000007945 */ /* 0x000fe20003800200 */
[----:B------:R-:W-:-:S09]  /*1970*/  MOV R0, 0x1990 ;  /* 0x0000199000007802 */ /* 0x000fd20000000f00 */
[----:B------:R-:W-:Y:S05]  /*1980*/  CALL.REL.NOINC `($_Z10build_up_bPfS_S_$__internal_accurate_pow) ;  /* 0x0000000c00107944 */ /* 0x000fea0003c00000 */
[----:B------:R-:W-:Y:S05]  /*1990*/  BSYNC.RECONVERGENT B0 ;  /* 0x0000000000007941 */ /* 0x000fea0003800200 */
.L_x_101:
[----:B------:R-:W2:Y:S04]  /*19a0*/  LDG.E R0, desc[UR6][R22.64+0x148] ;  /* 0x0001480616007981 */ /* 0x000ea8000c1e1900 */
[----:B------:R-:W2:Y:S01]  /*19b0*/  LDG.E R13, desc[UR6][R22.64] ;  /* 0x00000006160d7981 */ /* 0x000ea2000c1e1900 */
[----:B------:R-:W0:Y:S01]  /*19c0*/  MUFU.RCP64H R9, 0.099999964237213134766 ;  /* 0x3fb9999900097908 */ /* 0x000e220000001800 */
[----:B------:R-:W-:Y:S01]  /*19d0*/  IMAD.MOV.U32 R10, RZ, RZ, -0x60000000 ;  /* 0xa0000000ff0a7424 */ /* 0x000fe200078e00ff */
[C---:B------:R-:W-:Y:S01]  /*19e0*/  DSETP.NEU.AND P1, PT, R2.reuse, RZ, PT ;  /* 0x000000ff0200722a */ /* 0x040fe20003f2d000 */
[----:B------:R-:W-:Y:S01]  /*19f0*/  IMAD.MOV.U32 R11, RZ, RZ, 0x3fb99999 ;  /* 0x3fb99999ff0b7424 */ /* 0x000fe200078e00ff */
[----:B------:R-:W-:Y:S01]  /*1a00*/  BSSY.RECONVERGENT B0, `(.L_x_102) ;  /* 0x0000019000007945 */ /* 0x000fe20003800200 */
[----:B------:R-:W-:Y:S01]  /*1a10*/  IMAD.MOV.U32 R8, RZ, RZ, 0x1 ;  /* 0x00000001ff087424 */ /* 0x000fe200078e00ff */
[----:B------:R-:W-:-:S05]  /*1a20*/  DSETP.NEU.AND P0, PT, R2, 1, PT ;  /* 0x3ff000000200742a */ /* 0x000fca0003f0d000 */
        /* <DEDUP_REMOVED lines=22> */
.L_x_103:
[----:B------:R-:W-:Y:S05]  /*1b90*/  BSYNC.RECONVERGENT B0 ;  /* 0x0000000000007941 */ /* 0x000fea0003800200 */
.L_x_102:
        /* <DEDUP_REMOVED lines=15> */
.L_x_105:
[----:B------:R-:W-:Y:S05]  /*1c90*/  BSYNC.RECONVERGENT B1 ;  /* 0x0000000000017941 */ /* 0x000fea0003800200 */
.L_x_104:
[----:B------:R-:W2:Y:S04]  /*1ca0*/  LDG.E R0, desc[UR6][R24.64+0xa8] ;  /* 0x0000a80618007981 */ /* 0x000ea8000c1e1900 */
[----:B------:R-:W2:Y:S01]  /*1cb0*/  LDG.E R17, desc[UR6][R24.64+0x144] ;  /* 0x0001440618117981 */ /* 0x000ea2000c1e1900 */
[----:B------:R-:W0:Y:S01]  /*1cc0*/  MUFU.RCP64H R11, 0.099999964237213134766 ;  /* 0x3fb99999000b7908 */ /* 0x000e220000001800 */
[----:B------:R-:W-:Y:S01]  /*1cd0*/  IMAD.MOV.U32 R14, RZ, RZ, -0x60000000 ;  /* 0xa0000000ff0e7424 */ /* 0x000fe200078e00ff */
[----:B------:R-:W-:Y:S01]  /*1ce0*/  MOV R15, 0x3fb99999 ;  /* 0x3fb99999000f7802 */ /* 0x000fe20000000f00 */
[----:B------:R-:W-:Y:S01]  /*1cf0*/  IMAD.MOV.U32 R10, RZ, RZ, 0x1 ;  /* 0x00000001ff0a7424 */ /* 0x000fe200078e00ff */
[----:B------:R-:W-:Y:S05]  /*1d00*/  BSSY.RECONVERGENT B1, `(.L_x_106) ;  /* 0x0000012000017945 */ /* 0x000fea0003800200 */
        /* <DEDUP_REMOVED lines=17> */
.L_x_107:
[----:B------:R-:W-:Y:S05]  /*1e20*/  BSYNC.RECONVERGENT B1 ;  /* 0x0000000000017941 */ /* 0x000fea0003800200 */
.L_x_106:
[----:B------:R-:W-:Y:S01]  /*1e30*/  DADD R30, R30, R30 ;  /* 0x000000001e1e7229 */ /* 0x000fe2000000001e */
[----:B------:R-:W-:Y:S01]  /*1e40*/  BSSY.RECONVERGENT B0, `(.L_x_108) ;  /* 0x0000005000007945 */ /* 0x000fe20003800200 */
[----:B------:R-:W-:Y:S01]  /*1e50*/  DADD R8, -RZ, |R4| ;  /* 0x00000000ff087229 */ /* 0x000fe20000000504 */
[----:B------:R-:W-:-:S05]  /*1e60*/  MOV R0, 0x1e90 ;  /* 0x00001e9000007802 */ /* 0x000fca0000000f00 */
[----:B------:R-:W-:-:S11]  /*1e70*/  DADD R2, R2, -R30 ;  /* 0x0000000002027229 */ /* 0x000fd6000000081e */
[----:B------:R-:W-:Y:S05]  /*1e80*/  CALL.REL.NOINC `($_Z10build_up_bPfS_S_$__internal_accurate_pow) ;  /* 0x0000000400d07944 */ /* 0x000fea0003c00000 */
[----:B------:R-:W-:Y:S05]  /*1e90*/  BSYNC.RECONVERGENT B0 ;  /* 0x0000000000007941 */ /* 0x000fea0003800200 */
.L_x_108:
[C---:B------:R-:W-:Y:S01]  /*1ea0*/  DADD R8, R4.reuse, 2 ;  /* 0x4000000004087429 */ /* 0x040fe20000000000 */
[----:B------:R-:W-:Y:S01]  /*1eb0*/  BSSY.RECONVERGENT B0, `(.L_x_109) ;  /* 0x000000e000007945 */ /* 0x000fe20003800200 */
[C---:B------:R-:W-:Y:S02]  /*1ec0*/  DSETP.NEU.AND P1, PT, R4.reuse, RZ, PT ;  /* 0x000000ff0400722a */ /* 0x040fe40003f2d000 */
[----:B------:R-:W-:-:S04]  /*1ed0*/  DSETP.NEU.AND P0, PT, R4, 1, PT ;  /* 0x3ff000000400742a */ /* 0x000fc80003f0d000 */
[----:B------:R-:W-:Y:S02]  /*1ee0*/  FSEL R6, R6, RZ, P1 ;  /* 0x000000ff06067208 */ /* 0x000fe40000800000 */
[----:B------:R-:W-:Y:S02]  /*1ef0*/  LOP3.LUT R8, R9, 0x7ff00000, RZ, 0xc0, !PT ;  /* 0x7ff0000009087812 */ /* 0x000fe400078ec0ff */
[----:B------:R-:W-:Y:S02]  /*1f00*/  FSEL R7, R12, RZ, P1 ;  /* 0x000000ff0c077208 */ /* 0x000fe40000800000 */
[----:B------:R-:W-:-:S13]  /*1f10*/  ISETP.NE.AND P2, PT, R8, 0x7ff00000, PT ;  /* 0x7ff000000800780c */ /* 0x000fda0003f45270 */
[----:B------:R-:W-:Y:S05]  /*1f20*/  @P2 BRA `(.L_x_110) ;  /* 0x0000000000182947 */ /* 0x000fea0003800000 */
[----:B------:R-:W-:-:S14]  /*1f30*/  DSETP.NAN.AND P1, PT, R4, R4, PT ;  /* 0x000000040400722a */ /* 0x000fdc0003f28000 */
[----:B------:R-:W-:Y:S01]  /*1f40*/  @P1 DADD R6, R4, 2 ;  /* 0x4000000004061429 */ /* 0x000fe20000000000 */
[----:B------:R-:W-:Y:S10]  /*1f50*/  @P1 BRA `(.L_x_110) ;  /* 0x00000000000c1947 */ /* 0x000ff40003800000 */
[----:B------:R-:W-:-:S14]  /*1f60*/  DSETP.NEU.AND P1, PT, |R4|, +INF , PT ;  /* 0x7ff000000400742a */ /* 0x000fdc0003f2d200 */
[----:B------:R-:W-:Y:S02]  /*1f70*/  @!P1 IMAD.MOV.U32 R6, RZ, RZ, 0x0 ;  /* 0x00000000ff069424 */ /* 0x000fe400078e00ff */
[----:B------:R-:W-:-:S07]  /*1f80*/  @!P1 IMAD.MOV.U32 R7, RZ, RZ, 0x7ff00000 ;  /* 0x7ff00000ff079424 */ /* 0x000fce00078e00ff */
.L_x_110:
[----:B------:R-:W-:Y:S05]  /*1f90*/  BSYNC.RECONVERGENT B0 ;  /* 0x0000000000007941 */ /* 0x000fea0003800200 */
.L_x_109:
[----:B------:R-:W-:Y:S02]  /*1fa0*/  FSEL R4, R6, RZ, P0 ;  /* 0x000000ff06047208 */ /* 0x000fe40000000000 */
[----:B------:R-:W-:-:S06]  /*1fb0*/  FSEL R5, R7, 1.875, P0 ;  /* 0x3ff0000007057808 */ /* 0x000fcc0000000000 */
[----:B------:R-:W-:-:S10]  /*1fc0*/  DADD R2, R2, -R4 ;  /* 0x0000000002027229 */ /* 0x000fd40000000804 */
[----:B------:R-:W0:Y:S02]  /*1fd0*/  F2F.F32.F64 R3, R2 ;  /* 0x0000000200037310 */ /* 0x000e240000301000 */
[----:B0-----:R-:W-:Y:S01]  /*1fe0*/  STG.E desc[UR6][R26.64+0xa4], R3 ;  /* 0x0000a4031a007986 */ /* 0x001fe2000c101906 */
[----:B------:R-:W-:Y:S05]  /*1ff0*/  EXIT ;  /* 0x000000000000794d */ /* 0x000fea0003800000 */
        .weak           $__internal_3_$__cuda_sm20_div_rn_f64_full
        .type           $__internal_3_$__cuda_sm20_div_rn_f64_full,@function
        .size           $__internal_3_$__cuda_sm20_div_rn_f64_full,($_Z10build_up_bPfS_S_$__internal_accurate_pow - $__internal_3_$__cuda_sm20_div_rn_f64_full)
$__internal_3_$__cuda_sm20_div_rn_f64_full:
[----:B------:R-:W-:Y:S01]  /*2000*/  FSETP.GEU.AND P2, PT, |R13|, 1.469367938527859385e-39, PT ;  /* 0x001000000d00780b */ /* 0x000fe20003f4e200 */
[----:B------:R-:W-:Y:S01]  /*2010*/  IMAD.U32 R14, RZ, RZ, UR5 ;  /* 0x00000005ff0e7e24 */ /* 0x000fe2000f8e00ff */
[C---:B------:R-:W-:Y:S01]  /*2020*/  FSETP.GEU.AND P0, PT, |R7|.reuse, 1.469367938527859385e-39, PT ;  /* 0x001000000700780b */ /* 0x040fe20003f0e200 */
[----:B------:R-:W-:Y:S01]  /*2030*/  IMAD.MOV.U32 R15, RZ, RZ, R7 ;  /* 0x000000ffff0f7224 */ /* 0x000fe200078e0007 */
[C---:B------:R-:W-:Y:S01]  /*2040*/  LOP3.LUT R6, R7.reuse, 0x800fffff, RZ, 0xc0, !PT ;  /* 0x800fffff07067812 */ /* 0x040fe200078ec0ff */
[----:B------:R-:W-:Y:S01]  /*2050*/  IMAD.U32 R16, RZ, RZ, UR5 ;  /* 0x00000005ff107e24 */ /* 0x000fe2000f8e00ff */
[----:B------:R-:W-:Y:S01]  /*2060*/  LOP3.LUT R10, R7, 0x7ff00000, RZ, 0xc0, !PT ;  /* 0x7ff00000070a7812 */ /* 0x000fe200078ec0ff */
[----:B------:R-:W-:Y:S01]  /*2070*/  IMAD.MOV.U32 R8, RZ, RZ, 0x1ca00000 ;  /* 0x1ca00000ff087424 */ /* 0x000fe200078e00ff */
[----:B------:R-:W-:Y:S01]  /*2080*/  LOP3.LUT R17, R6, 0x3ff00000, RZ, 0xfc, !PT ;  /* 0x3ff0000006117812 */ /* 0x000fe200078efcff */
[----:B------:R-:W-:Y:S01]  /*2090*/  IMAD.MOV.U32 R18, RZ, RZ, R12 ;  /* 0x000000ffff127224 */ /* 0x000fe200078e000c */
[----:B------:R-:W-:Y:S01]  /*20a0*/  LOP3.LUT R6, R13, 0x7ff00000, RZ, 0xc0, !PT ;  /* 0x7ff000000d067812 */ /* 0x000fe200078ec0ff */
[----:B------:R-:W-:Y:S01]  /*20b0*/  IMAD.MOV.U32 R20, RZ, RZ, 0x1 ;  /* 0x00000001ff147424 */ /* 0x000fe200078e00ff */
[----:B------:R-:W-:Y:S01]  /*20c0*/  BSSY.RECONVERGENT B0, `(.L_x_111) ;  /* 0x000004d000007945 */ /* 0x000fe20003800200 */
[----:B------:R-:W-:Y:S01]  /*20d0*/  @!P2 LOP3.LUT R9, R15, 0x7ff00000, RZ, 0xc0, !PT ;  /* 0x7ff000000f09a812 */ /* 0x000fe200078ec0ff */
[----:B------:R-:W-:Y:S01]  /*20e0*/  @!P2 IMAD.MOV.U32 R30, RZ, RZ, RZ ;  /* 0x000000ffff1ea224 */ /* 0x000fe200078e00ff */
[----:B------:R-:W-:Y:S01]  /*20f0*/  @!P0 DMUL R16, R14, 8.98846567431157953865e+307 ;  /* 0x7fe000000e108828 */ /* 0x000fe20000000000 */
[----:B------:R-:W-:-:S02]  /*2100*/  ISETP.GE.U32.AND P1, PT, R6, R10, PT ;  /* 0x0000000a0600720c */ /* 0x000fc40003f26070 */
[----:B------:R-:W-:Y:S02]  /*2110*/  @!P2 ISETP.GE.U32.AND P3, PT, R6, R9, PT ;  /* 0x000000090600a20c */ /* 0x000fe40003f66070 */
[C---:B------:R-:W-:Y:S01]  /*2120*/  SEL R19, R8.reuse, 0x63400000, !P1 ;  /* 0x6340000008137807 */ /* 0x040fe20004800000 */
[----:B------:R-:W0:Y:S01]  /*2130*/  MUFU.RCP64H R21, R17 ;  /* 0x0000001100157308 */ /* 0x000e220000001800 */
[----:B------:R-:W-:Y:S02]  /*2140*/  @!P2 SEL R9, R8, 0x63400000, !P3 ;  /* 0x634000000809a807 */ /* 0x000fe40005800000 */
[--C-:B------:R-:W-:Y:S02]  /*2150*/  LOP3.LUT R19, R19, 0x800fffff, R13.reuse, 0xf8, !PT ;  /* 0x800fffff13137812 */ /* 0x100fe400078ef80d */
[----:B------:R-:W-:Y:S02]  /*2160*/  @!P2 LOP3.LUT R9, R9, 0x80000000, R13, 0xf8, !PT ;  /* 0x800000000909a812 */ /* 0x000fe400078ef80d */
[----:B------:R-:W-:-:S02]  /*2170*/  @!P0 LOP3.LUT R10, R17, 0x7ff00000, RZ, 0xc0, !PT ;  /* 0x7ff00000110a8812 */ /* 0x000fc400078ec0ff */
[----:B------:R-:W-:Y:S01]  /*2180*/  @!P2 LOP3.LUT R31, R9, 0x100000, RZ, 0xfc, !PT ;  /* 0x00100000091fa812 */ /* 0x000fe200078efcff */
[----:B------:R-:W-:-:S05]  /*2190*/  IMAD.MOV.U32 R9, RZ, RZ, R6 ;  /* 0x000000ffff097224 */ /* 0x000fca00078e0006 */
[----:B------:R-:W-:Y:S02]  /*21a0*/  @!P2 DFMA R18, R18, 2, -R30 ;  /* 0x400000001212a82b */ /* 0x000fe4000000081e */
[----:B0-----:R-:W-:-:S08]  /*21b0*/  DFMA R30, R20, -R16, 1 ;  /* 0x3ff00000141e742b */ /* 0x001fd00000000810 */
[----:B------:R-:W-:Y:S01]  /*21c0*/  DFMA R30, R30, R30, R30 ;  /* 0x0000001e1e1e722b */ /* 0x000fe2000000001e */
[----:B------:R-:W-:-:S05]  /*21d0*/  @!P2 LOP3.LUT R9, R19, 0x7ff00000, RZ, 0xc0, !PT ;  /* 0x7ff000001309a812 */ /* 0x000fca00078ec0ff */
[----:B------:R-:W-:Y:S02]  /*21e0*/  VIADD R11, R9, 0xffffffff ;  /* 0xffffffff090b7836 */ /* 0x000fe40000000000 */
[----:B------:R-:W-:-:S03]  /*21f0*/  DFMA R20, R20, R30, R20 ;  /* 0x0000001e1414722b */ /* 0x000fc60000000014 */
[----:B------:R-:W-:Y:S01]  /*2200*/  ISETP.GT.U32.AND P0, PT, R11, 0x7feffffe, PT ;  /* 0x7feffffe0b00780c */ /* 0x000fe20003f04070 */
[----:B------:R-:W-:-:S04]  /*2210*/  VIADD R11, R10, 0xffffffff ;  /* 0xffffffff0a0b7836 */ /* 0x000fc80000000000 */
[----:B------:R-:W-:Y:S01]  /*2220*/  DFMA R32, R20, -R16, 1 ;  /* 0x3ff000001420742b */ /* 0x000fe20000000810 */
[----:B------:R-:W-:-:S07]  /*2230*/  ISETP.GT.U32.OR P0, PT, R11, 0x7feffffe, P0 ;  /* 0x7feffffe0b00780c */ /* 0x000fce0000704470 */
[----:B------:R-:W-:-:S08]  /*2240*/  DFMA R32, R20, R32, R20 ;  /* 0x000000201420722b */ /* 0x000fd00000000014 */
[----:B------:R-:W-:-:S08]  /*2250*/  DMUL R30, R32, R18 ;  /* 0x00000012201e7228 */ /* 0x000fd00000000000 */
[----:B------:R-:W-:-:S08]  /*2260*/  DFMA R20, R30, -R16, R18 ;  /* 0x800000101e14722b */ /* 0x000fd00000000012 */
[----:B------:R-:W-:Y:S01]  /*2270*/  DFMA R20, R32, R20, R30 ;  /* 0x000000142014722b */ /* 0x000fe2000000001e */
[----:B------:R-:W-:Y:S10]  /*2280*/  @P0 BRA `(.L_x_112) ;  /* 0x00000000006c0947 */ /* 0x000ff40003800000 */
[----:B------:R-:W-:-:S04]  /*2290*/  LOP3.LUT R9, R15, 0x7ff00000, RZ, 0xc0, !PT ;  /* 0x7ff000000f097812 */ /* 0x000fc800078ec0ff */
[CC--:B------:R-:W-:Y:S02]  /*22a0*/  VIADDMNMX R10, R6.reuse, -R9.reuse, 0xb9600000, !PT ;  /* 0xb9600000060a7446 */ /* 0x0c0fe40007800909 */
[----:B------:R-:W-:Y:S02]  /*22b0*/  ISETP.GE.U32.AND P0, PT, R6, R9, PT ;  /* 0x000000090600720c */ /* 0x000fe40003f06070 */
[----:B------:R-:W-:Y:S02]  /*22c0*/  VIMNMX R10, PT, PT, R10, 0x46a00000, PT ;  /* 0x46a000000a0a7848 */ /* 0x000fe40003fe0100 */
[----:B------:R-:W-:-:S04]  /*22d0*/  SEL R9, R8, 0x63400000, !P0 ;  /* 0x6340000008097807 */ /* 0x000fc80004000000 */
[----:B------:R-:W-:Y:S01]  /*22e0*/  IADD3 R9, PT, PT, -R9, R10, RZ ;  /* 0x0000000a09097210 */ /* 0x000fe20007ffe1ff */
[----:B------:R-:W-:-:S04]  /*22f0*/  IMAD.MOV.U32 R10, RZ, RZ, RZ ;  /* 0x000000ffff0a7224 */ /* 0x000fc800078e00ff */
[----:B------:R-:W-:-:S06]  /*2300*/  VIADD R11, R9, 0x7fe00000 ;  /* 0x7fe00000090b7836 */ /* 0x000fcc0000000000 */
[----:B------:R-:W-:-:S10]  /*2310*/  DMUL R30, R20, R10 ;  /* 0x0000000a141e7228 */ /* 0x000fd40000000000 */
[----:B------:R-:W-:-:S13]  /*2320*/  FSETP.GTU.AND P0, PT, |R31|, 1.469367938527859385e-39, PT ;  /* 0x001000001f00780b */ /* 0x000fda0003f0c200 */
[----:B------:R-:W-:Y:S05]  /*2330*/  @P0 BRA `(.L_x_113) ;  /* 0x0000000000940947 */ /* 0x000fea0003800000 */
[----:B------:R-:W-:Y:S01]  /*2340*/  DFMA R16, R20, -R16, R18 ;  /* 0x800000101410722b */ /* 0x000fe20000000012 */
[----:B------:R-:W-:-:S09]  /*2350*/  IMAD.MOV.U32 R12, RZ, RZ, RZ ;  /* 0x000000ffff0c7224 */ /* 0x000fd200078e00ff */
[C---:B------:R-:W-:Y:S02]  /*2360*/  FSETP.NEU.AND P0, PT, R17.reuse, RZ, PT ;  /* 0x000000ff1100720b */ /* 0x040fe40003f0d000 */
[----:B------:R-:W-:-:S04]  /*2370*/  LOP3.LUT R6, R17, 0x80000000, R15, 0x48, !PT ;  /* 0x8000000011067812 */ /* 0x000fc800078e480f */
[----:B------:R-:W-:-:S07]  /*2380*/  LOP3.LUT R13, R6, R11, RZ, 0xfc, !PT ;  /* 0x0000000b060d7212 */ /* 0x000fce00078efcff */
[----:B------:R-:W-:Y:S05]  /*2390*/  @!P0 BRA `(.L_x_113) ;  /* 0x00000000007c8947 */ /* 0x000fea0003800000 */
[----:B------:R-:W-:Y:S01]  /*23a0*/  IMAD.MOV R11, RZ, RZ, -R9 ;  /* 0x000000ffff0b7224 */ /* 0x000fe200078e0a09 */
[----:B------:R-:W-:Y:S01]  /*23b0*/  IADD3 R9, PT, PT, -R9, -0x43300000, RZ ;  /* 0xbcd0000009097810 */ /* 0x000fe20007ffe1ff */
[----:B------:R-:W-:-:S06]  /*23c0*/  IMAD.MOV.U32 R10, RZ, RZ, RZ ;  /* 0x000000ffff0a7224 */ /* 0x000fcc00078e00ff */
[----:B------:R-:W-:Y:S02]  /*23d0*/  DFMA R10, R30, -R10, R20 ;  /* 0x8000000a1e0a722b */ /* 0x000fe40000000014 */
[----:B------:R-:W-:-:S08]  /*23e0*/  DMUL.RP R20, R20, R12 ;  /* 0x0000000c14147228 */ /* 0x000fd00000008000 */
[----:B------:R-:W-:Y:S02]  /*23f0*/  FSETP.NEU.AND P0, PT, |R11|, R9, PT ;  /* 0x000000090b00720b */ /* 0x000fe40003f0d200 */
[----:B------:R-:W-:Y:S02]  /*2400*/  LOP3.LUT R9, R21, R6, RZ, 0x3c, !PT ;  /* 0x0000000615097212 */ /* 0x000fe400078e3cff */
[----:B------:R-:W-:Y:S02]  /*2410*/  FSEL R30, R20, R30, !P0 ;  /* 0x0000001e141e7208 */ /* 0x000fe40004000000 */
[----:B------:R-:W-:Y:S01]  /*2420*/  FSEL R31, R9, R31, !P0 ;  /* 0x0000001f091f7208 */ /* 0x000fe20004000000 */
[----:B------:R-:W-:Y:S06]  /*2430*/  BRA `(.L_x_113) ;  /* 0x0000000000547947 */ /* 0x000fec0003800000 */
.L_x_112:
        /* <DEDUP_REMOVED lines=11> */
[----:B------:R-:W-:Y:S01]  /*24f0*/  @P0 LOP3.LUT R6, R31, 0x7ff00000, RZ, 0xfc, !PT ;  /* 0x7ff000001f060812 */ /* 0x000fe200078efcff */
[----:B------:R-:W-:Y:S02]  /*2500*/  @!P0 IMAD.MOV.U32 R30, RZ, RZ, RZ ;  /* 0x000000ffff1e8224 */ /* 0x000fe400078e00ff */
[----:B------:R-:W-:Y:S02]  /*2510*/  @P0 IMAD.MOV.U32 R30, RZ, RZ, RZ ;  /* 0x000000ffff1e0224 */ /* 0x000fe400078e00ff */
[----:B------:R-:W-:Y:S01]  /*2520*/  @P0 IMAD.MOV.U32 R31, RZ, RZ, R6 ;  /* 0x000000ffff1f0224 */ /* 0x000fe200078e0006 */
[----:B------:R-:W-:Y:S06]  /*2530*/  BRA `(.L_x_113) ;  /* 0x0000000000147947 */ /* 0x000fec0003800000 */
.L_x_115:
[----:B------:R-:W-:Y:S01]  /*2540*/  LOP3.LUT R31, R15, 0x80000, RZ, 0xfc, !PT ;  /* 0x000800000f1f7812 */ /* 0x000fe200078efcff */
[----:B------:R-:W-:Y:S01]  /*2550*/  IMAD.MOV.U32 R30, RZ, RZ, R14 ;  /* 0x000000ffff1e7224 */ /* 0x000fe200078e000e */
[----:B------:R-:W-:Y:S06]  /*2560*/  BRA `(.L_x_113) ;  /* 0x0000000000087947 */ /* 0x000fec0003800000 */
.L_x_114:
[----:B------:R-:W-:Y:S01]  /*2570*/  LOP3.LUT R31, R13, 0x80000, RZ, 0xfc, !PT ;  /* 0x000800000d1f7812 */ /* 0x000fe200078efcff */
[----:B------:R-:W-:-:S07]  /*2580*/  IMAD.MOV.U32 R30, RZ, RZ, R12 ;  /* 0x000000ffff1e7224 */ /* 0x000fce00078e000c */
.L_x_113:
[----:B------:R-:W-:Y:S05]  /*2590*/  BSYNC.RECONVERGENT B0 ;  /* 0x0000000000007941 */ /* 0x000fea0003800200 */
.L_x_111:
[----:B------:R-:W-:Y:S01]  /*25a0*/  IMAD.MOV.U32 R8, RZ, RZ, R0 ;  /* 0x000000ffff087224 */ /* 0x000fe200078e0000 */
[----:B------:R-:W-:-:S04]  /*25b0*/  MOV R9, 0x0 ;  /* 0x0000000000097802 */ /* 0x000fc80000000f00 */
[----:B------:R-:W-:Y:S05]  /*25c0*/  RET.REL.NODEC R8 `(_Z10build_up_bPfS_S_) ;  /* 0xffffffd8088c7950 */ /* 0x000fea0003c3ffff */
        .type           $_Z10build_up_bPfS_S_$__internal_accurate_pow,@function
        .size           $_Z10build_up_bPfS_S_$__internal_accurate_pow,(.L_x_124 - $_Z10build_up_bPfS_S_$__internal_accurate_pow)
$_Z10build_up_bPfS_S_$__internal_accurate_pow:
[----:B------:R-:W-:Y:S01]  /*25d0*/  ISETP.GT.U32.AND P0, PT, R9, 0xfffff, PT ;  /* 0x000fffff0900780c */ /* 0x000fe20003f04070 */
[----:B------:R-:W-:Y:S01]  /*25e0*/  IMAD.MOV.U32 R6, RZ, RZ, R9 ;  /* 0x000000ffff067224 */ /* 0x000fe200078e0009 */
[----:B------:R-:W-:Y:S01]  /*25f0*/  UMOV UR8, 0x7d2cafe2 ;  /* 0x7d2cafe200087882 */ /* 0x000fe20000000000 */
[----:B------:R-:W-:Y:S01]  /*2600*/  IMAD.MOV.U32 R16, RZ, RZ, RZ ;  /* 0x000000ffff107224 */ /* 0x000fe200078e00ff */
[----:B------:R-:W-:Y:S01]  /*2610*/  UMOV UR9, 0x3eb0f5ff ;  /* 0x3eb0f5ff00097882 */ /* 0x000fe20000000000 */
[----:B------:R-:W-:Y:S01]  /*2620*/  UMOV UR10, 0x3b39803f ;  /* 0x3b39803f000a7882 */ /* 0x000fe20000000000 */
[----:B------:R-:W-:-:S07]  /*2630*/  UMOV UR11, 0x3c7abc9e ;  /* 0x3c7abc9e000b7882 */ /* 0x000fce0000000000 */
[----:B------:R-:W-:-:S10]  /*2640*/  @!P0 DMUL R10, R8, 1.80143985094819840000e+16 ;  /* 0x43500000080a8828 */ /* 0x000fd40000000000 */
[----:B------:R-:W-:Y:S02]  /*2650*/  @!P0 IMAD.MOV.U32 R6, RZ, RZ, R11 ;  /* 0x000000ffff068224 */ /* 0x000fe400078e000b */
[----:B------:R-:W-:-:S03]  /*2660*/  @!P0 IMAD.MOV.U32 R8, RZ, RZ, R10 ;  /* 0x000000ffff088224 */ /* 0x000fc600078e000a */
[----:B------:R-:W-:Y:S01]  /*2670*/  LOP3.LUT R6, R6, 0x800fffff, RZ, 0xc0, !PT ;  /* 0x800fffff06067812 */ /* 0x000fe200078ec0ff */
[----:B------:R-:W-:-:S03]  /*2680*/  IMAD.MOV.U32 R12, RZ, RZ, R8 ;  /* 0x000000ffff0c7224 */ /* 0x000fc600078e0008 */
[----:B------:R-:W-:-:S04]  /*2690*/  LOP3.LUT R13, R6, 0x3ff00000, RZ, 0xfc, !PT ;  /* 0x3ff00000060d7812 */ /* 0x000fc800078efcff */
[----:B------:R-:W-:-:S13]  /*26a0*/  ISETP.GE.U32.AND P1, PT, R13, 0x3ff6a09f, PT ;  /* 0x3ff6a09f0d00780c */ /* 0x000fda0003f26070 */
[----:B------:R-:W-:-:S04]  /*26b0*/  @P1 VIADD R6, R13, 0xfff00000 ;  /* 0xfff000000d061836 */ /* 0x000fc80000000000 */
[----:B------:R-:W-:Y:S01]  /*26c0*/  @P1 IMAD.MOV.U32 R13, RZ, RZ, R6 ;  /* 0x000000ffff0d1224 */ /* 0x000fe200078e0006 */
[----:B------:R-:W-:Y:S02]  /*26d0*/  SHF.R.U32.HI R6, RZ, 0x14, R9 ;  /* 0x00000014ff067819 */ /* 0x000fe40000011609 */
[----:B------:R-:W-:-:S03]  /*26e0*/  @!P0 LEA.HI R6, R11, 0xffffffca, RZ, 0xc ;  /* 0xffffffca0b068811 */ /* 0x000fc600078f60ff */
[C---:B------:R-:W-:Y:S02]  /*26f0*/  DADD R18, R12.reuse, 1 ;  /* 0x3ff000000c127429 */ /* 0x040fe40000000000 */
[----:B------:R-:W-:-:S04]  /*2700*/  DADD R12, R12, -1 ;  /* 0xbff000000c0c7429 */ /* 0x000fc80000000000 */
[----:B------:R-:W0:Y:S02]  /*2710*/  MUFU.RCP64H R17, R19 ;  /* 0x0000001300117308 */ /* 0x000e240000001800 */
[----:B0-----:R-:W-:-:S08]  /*2720*/  DFMA R14, -R18, R16, 1 ;  /* 0x3ff00000120e742b */ /* 0x001fd00000000110 */
[----:B------:R-:W-:-:S08]  /*2730*/  DFMA R14, R14, R14, R14 ;  /* 0x0000000e0e0e722b */ /* 0x000fd0000000000e */
[----:B------:R-:W-:Y:S01]  /*2740*/  DFMA R14, R16, R14, R16 ;  /* 0x0000000e100e722b */ /* 0x000fe20000000010 */
[----:B------:R-:W-:Y:S02]  /*2750*/  IMAD.MOV.U32 R16, RZ, RZ, 0x41ad3b5a ;  /* 0x41ad3b5aff107424 */ /* 0x000fe400078e00ff */
[----:B------:R-:W-:-:S05]  /*2760*/  IMAD.MOV.U32 R17, RZ, RZ, 0x3ed0f5d2 ;  /* 0x3ed0f5d2ff117424 */ /* 0x000fca00078e00ff */
[----:B------:R-:W-:-:S08]  /*2770*/  DMUL R30, R12, R14 ;  /* 0x0000000e0c1e7228 */ /* 0x000fd00000000000 */
[----:B------:R-:W-:-:S08]  /*2780*/  DFMA R30, R12, R14, R30 ;  /* 0x0000000e0c1e722b */ /* 0x000fd0000000001e */
[----:B------:R-:W-:-:S08]  /*2790*/  DADD R20, R12, -R30 ;  /* 0x000000000c147229 */ /* 0x000fd0000000081e */
[----:B------:R-:W-:-:S08]  /*27a0*/  DADD R20, R20, R20 ;  /* 0x0000000014147229 */ /* 0x000fd00000000014 */
[-C--:B------:R-:W-:Y:S02]  /*27b0*/  DFMA R20, R12, -R30.reuse, R20 ;  /* 0x8000001e0c14722b */ /* 0x080fe40000000014 */
[----:B------:R-:W-:-:S06]  /*27c0*/  DMUL R12, R30, R30 ;  /* 0x0000001e1e0c7228 */ /* 0x000fcc0000000000 */
[----:B------:R-:W-:Y:S02]  /*27d0*/  DMUL R20, R14, R20 ;  /* 0x000000140e147228 */ /* 0x000fe40000000000 */
[----:B------:R-:W-:Y:S01]  /*27e0*/  DFMA R16, R12, UR8, R16 ;  /* 0x000000080c107c2b */ /* 0x000fe20008000010 */
[----:B------:R-:W-:Y:S01]  /*27f0*/  UMOV UR8, 0x75488a3f ;  /* 0x75488a3f00087882 */ /* 0x000fe20000000000 */
[----:B------:R-:W-:Y:S01]  /*2800*/  UMOV UR9, 0x3ef3b20a ;  /* 0x3ef3b20a00097882 */ /* 0x000fe20000000000 */
[----:B------:R-:W-:-:S05]  /*2810*/  DMUL R14, R30, R30 ;  /* 0x0000001e1e0e7228 */ /* 0x000fca0000000000 */
[----:B------:R-:W-:Y:S01]  /*2820*/  DFMA R16, R12, R16, UR8 ;  /* 0x000000080c107e2b */ /* 0x000fe20008000010 */
[----:B------:R-:W-:Y:S01]  /*2830*/  UMOV UR8, 0xe4faecd5 ;  /* 0xe4faecd500087882 */ /* 0x000fe20000000000 */
[----:B------:R-:W-:Y:S01]  /*2840*/  UMOV UR9, 0x3f1745cd ;  /* 0x3f1745cd00097882 */ /* 0x000fe20000000000 */
[----:B------:R-:W-:-:S05]  /*2850*/  DFMA R10, R30, R30, -R14 ;  /* 0x0000001e1e0a722b */ /* 0x000fca000000080e */
        /* <DEDUP_REMOVED lines=21> */
[C---:B------:R-:W-:Y:S01]  /*29b0*/  DFMA R8, R30.reuse, R8, R10 ;  /* 0x000000081e08722b */ /* 0x040fe2000000000a */
[----:B------:R-:W-:Y:S01]  /*29c0*/  UMOV UR9, 0x43300000 ;  /* 0x4330000000097882 */ /* 0x000fe20000000000 */
[----:B------:R-:W-:-:S08]  /*29d0*/  DMUL R10, R30, R14 ;  /* 0x0000000e1e0a7228 */ /* 0x000fd00000000000 */
[----:B------:R-:W-:-:S08]  /*29e0*/  DFMA R12, R30, R14, -R10 ;  /* 0x0000000e1e0c722b */ /* 0x000fd0000000080a */
[----:B------:R-:W-:-:S08]  /*29f0*/  DFMA R12, R20, R14, R12 ;  /* 0x0000000e140c722b */ /* 0x000fd0000000000c */
[----:B------:R-:W-:Y:S02]  /*2a00*/  DFMA R8, R30, R8, R12 ;  /* 0x000000081e08722b */ /* 0x000fe4000000000c */
[----:B------:R-:W-:-:S08]  /*2a10*/  DADD R12, R18, R16 ;  /* 0x00000000120c7229 */ /* 0x000fd00000000010 */
[----:B------:R-:W-:-:S08]  /*2a20*/  DADD R18, R18, -R12 ;  /* 0x0000000012127229 */ /* 0x000fd0000000080c */
[----:B------:R-:W-:Y:S02]  /*2a30*/  DADD R18, R16, R18 ;  /* 0x0000000010127229 */ /* 0x000fe40000000012 */
[----:B------:R-:W-:-:S08]  /*2a40*/  DMUL R16, R12, R10 ;  /* 0x0000000a0c107228 */ /* 0x000fd00000000000 */
[----:B------:R-:W-:-:S08]  /*2a50*/  DFMA R14, R12, R10, -R16 ;  /* 0x0000000a0c0e722b */ /* 0x000fd00000000810 */
[----:B------:R-:W-:-:S08]  /*2a60*/  DFMA R8, R12, R8, R14 ;  /* 0x000000080c08722b */ /* 0x000fd0000000000e */
[----:B------:R-:W-:-:S08]  /*2a70*/  DFMA R18, R18, R10, R8 ;  /* 0x0000000a1212722b */ /* 0x000fd00000000008 */
[----:B------:R-:W-:-:S08]  /*2a80*/  DADD R8, R16, R18 ;  /* 0x0000000010087229 */ /* 0x000fd00000000012 */
[--C-:B------:R-:W-:Y:S02]  /*2a90*/  DADD R10, R30, R8.reuse ;  /* 0x000000001e0a7229 */ /* 0x100fe40000000008 */
[----:B------:R-:W-:-:S06]  /*2aa0*/  DADD R16, R16, -R8 ;  /* 0x0000000010107229 */ /* 0x000fcc0000000808 */
[----:B------:R-:W-:Y:S02]  /*2ab0*/  DADD R30, R30, -R10 ;  /* 0x000000001e1e7229 */ /* 0x000fe4000000080a */
[----:B------:R-:W-:-:S06]  /*2ac0*/  DADD R16, R18, R16 ;  /* 0x0000000012107229 */ /* 0x000fcc0000000010 */
[----:B------:R-:W-:Y:S01]  /*2ad0*/  DADD R30, R8, R30 ;  /* 0x00000000081e7229 */ /* 0x000fe2000000001e */
[C---:B------:R-:W-:Y:S02]  /*2ae0*/  VIADD R8, R6.reuse, 0xfffffc01 ;  /* 0xfffffc0106087836 */ /* 0x040fe40000000000 */
[----:B------:R-:W-:Y:S02]  /*2af0*/  HFMA2 R9, -RZ, RZ, 3.59375, 0 ;  /* 0x43300000ff097431 */ /* 0x000fe400000001ff */
[----:B------:R-:W-:-:S03]  /*2b00*/  @P1 VIADD R8, R6, 0xfffffc02 ;  /* 0xfffffc0206081836 */ /* 0x000fc60000000000 */
[----:B------:R-:W-:Y:S02]  /*2b10*/  DADD R16, R16, R30 ;  /* 0x0000000010107229 */ /* 0x000fe4000000001e */
[----:B------:R-:W-:-:S06]  /*2b20*/  LOP3.LUT R8, R8, 0x80000000, RZ, 0x3c, !PT ;  /* 0x8000000008087812 */ /* 0x000fcc00078e3cff */
[----:B------:R-:W-:Y:S01]  /*2b30*/  DADD R12, R8, -UR8 ;  /* 0x80000008080c7e29 */ /* 0x000fe20008000000 */
[----:B------:R-:W-:Y:S01]  /*2b40*/  UMOV UR8, 0xfefa39ef ;  /* 0xfefa39ef00087882 */ /* 0x000fe20000000000 */
[----:B------:R-:W-:Y:S01]  /*2b50*/  DADD R20, R20, R16 ;  /* 0x0000000014147229 */ /* 0x000fe20000000010 */
[----:B------:R-:W-:-:S07]  /*2b60*/  UMOV UR9, 0x3fe62e42 ;  /* 0x3fe62e4200097882 */ /* 0x000fce0000000000 */
[----:B------:R-:W-:-:S08]  /*2b70*/  DADD R14, R10, R20 ;  /* 0x000000000a0e7229 */ /* 0x000fd00000000014 */
        /* <DEDUP_REMOVED lines=27> */
[----:B------:R-:W-:Y:S01]  /*2d30*/  UMOV UR9, 0x3e5ade15 ;  /* 0x3e5ade1500097882 */ /* 0x000fe20000000000 */
[----:B------:R-:W-:-:S06]  /*2d40*/  IMAD.MOV.U32 R9, RZ, RZ, 0x3e928af3 ;  /* 0x3e928af3ff097424 */ /* 0x000fcc00078e00ff */
        /* <DEDUP_REMOVED lines=34> */
[----:B------:R-:W-:Y:S02]  /*2f70*/  @!P1 LEA.HI R11, R10, R10, RZ, 0x1 ;  /* 0x0000000a0a0b9211 */ /* 0x000fe400078f08ff */
[----:B------:R-:W-:Y:S02]  /*2f80*/  FSEL R15, R15, RZ, P0 ;  /* 0x000000ff0f0f7208 */ /* 0x000fe40000000000 */
[----:B------:R-:W-:-:S05]  /*2f90*/  @!P1 SHF.R.S32.HI R11, RZ, 0x1, R11 ;  /* 0x00000001ff0b9819 */ /* 0x000fca000001140b */
[----:B------:R-:W-:Y:S02]  /*2fa0*/  @!P1 IMAD.IADD R6, R10, 0x1, -R11 ;  /* 0x000000010a069824 */ /* 0x000fe400078e0a0b */
[----:B------:R-:W-:Y:S02]  /*2fb0*/  @!P1 IMAD R9, R11, 0x100000, R9 ;  /* 0x001000000b099824 */ /* 0x000fe400078e0209 */
[----:B------:R-:W-:Y:S01]  /*2fc0*/  @!P1 IMAD.MOV.U32 R10, RZ, RZ, RZ ;  /* 0x000000ffff0a9224 */ /* 0x000fe200078e00ff */
[----:B------:R-:W-:-:S06]  /*2fd0*/  @!P1 LEA R11, R6, 0x3ff00000, 0x14 ;  /* 0x3ff00000060b9811 */ /* 0x000fcc00078ea0ff */
[----:B------:R-:W-:-:S11]  /*2fe0*/  @!P1 DMUL R14, R8, R10 ;  /* 0x0000000a080e9228 */ /* 0x000fd60000000000 */
.L_x_116:
[----:B------:R-:W-:Y:S01]  /*2ff0*/  DFMA R12, R12, R14, R14 ;  /* 0x0000000e0c0c722b */ /* 0x000fe2000000000e */
[----:B------:R-:W-:Y:S01]  /*3000*/  IMAD.MOV.U32 R8, RZ, RZ, R0 ;  /* 0x000000ffff087224 */ /* 0x000fe200078e0000 */
[----:B------:R-:W-:Y:S01]  /*3010*/  DSETP.NEU.AND P0, PT, |R14|, +INF , PT ;  /* 0x7ff000000e00742a */ /* 0x000fe20003f0d200 */
[----:B------:R-:W-:-:S07]  /*3020*/  IMAD.MOV.U32 R9, RZ, RZ, 0x0 ;  /* 0x00000000ff097424 */ /* 0x000fce00078e00ff */
[----:B------:R-:W-:Y:S02]  /*3030*/  FSEL R6, R14, R12, !P0 ;  /* 0x0000000c0e067208 */ /* 0x000fe40004000000 */
[----:B------:R-:W-:Y:S01]  /*3040*/  FSEL R12, R15, R13, !P0 ;  /* 0x0000000d0f0c7208 */ /* 0x000fe20004000000 */
[----:B------:R-:W-:Y:S06]  /*3050*/  RET.REL.NODEC R8 `(_Z10build_up_bPfS_S_) ;  /* 0xffffffcc08e87950 */ /* 0x000fec0003c3ffff */
.L_x_117:
        /* <DEDUP_REMOVED lines=10> */
.L_x_124:


//--------------------- .nv.shared.reserved.0     --------------------------
	.section	.nv.shared.reserved.0,"aw",@nobits
	.weak		__nv_reservedSMEM_offset_0_alias
	.size		__nv_reservedSMEM_offset_0_alias, 0, 64
	.other		__nv_reservedSMEM_offset_0_alias,@"STO_CUDA_RESERVED_SHARED STV_DEFAULT"
__nv_reservedSMEM_offset_0_alias:
	.zero		0
	.zero		64


//--------------------- .nv.constant0._Z3sumRfPf  --------------------------
	.section	.nv.constant0._Z3sumRfPf,"a",@progbits
	.sectionflags	@""
	.align	4
.nv.constant0._Z3sumRfPf:
	.zero		912


//--------------------- .nv.constant0._Z26handle_boundary_conditionsPfS_ --------------------------
	.section	.nv.constant0._Z26handle_boundary_conditionsPfS_,"a",@progbits
	.sectionflags	@""
	.align	4
.nv.constant0._Z26handle_boundary_conditionsPfS_:
	.zero		912


//--------------------- .nv.constant0._Z12build_up_v_uPfS_S_S_S_ --------------------------
	.section	.nv.constant0._Z12build_up_v_uPfS_S_S_S_,"a",@progbits
	.sectionflags	@""
	.align	4
.nv.constant0._Z12build_up_v_uPfS_S_S_S_:
	.zero		936


//--------------------- .nv.constant0._Z15init_vector_onePf --------------------------
	.section	.nv.constant0._Z15init_vector_onePf,"a",@progbits
	.sectionflags	@""
	.align	4
.nv.constant0._Z15init_vector_onePf:
	.zero		904


//--------------------- .nv.constant0._Z11init_vectorPf --------------------------
	.section	.nv.constant0._Z11init_vectorPf,"a",@progbits
	.sectionflags	@""
	.align	4
.nv.constant0._Z11init_vectorPf:
	.zero		904


//--------------------- .nv.constant0._Z25pressure_poisson_periodicPfS_S_ --------------------------
	.section	.nv.constant0._Z25pressure_poisson_periodicPfS_S_,"a",@progbits
	.sectionflags	@""
	.align	4
.nv.constant0._Z25pressure_poisson_periodicPfS_S_:
	.zero		920


//--------------------- .nv.constant0._Z10build_up_bPfS_S_ --------------------------
	.section	.nv.constant0._Z10build_up_bPfS_S_,"a",@progbits
	.sectionflags	@""
	.align	4
.nv.constant0._Z10build_up_bPfS_S_:
	.zero		920


//--------------------- SYMBOLS --------------------------

	.type		.nv.reservedSmem.offset0,@object
	.size		.nv.reservedSmem.offset0,0x4
